	.target	sm_90a

	.elftype	@"ET_EXEC"


//--------------------- .note.nv.tkinfo           --------------------------
	.section	.note.nv.tkinfo,"",@"SHT_NOTE"
	.sectionflags	@"SHF_NOTE_NV_TKINFO"
	.tkinfo
        /*0018*/ 	.word	0x00000002
        /*0030*/ 	.string	""
        /*0030*/ 	.string	"ptxas"
        /*0030*/ 	.string	"Cuda compilation tools, release 13.0, V13.0.88"
        /*0030*/ 	.string	"Build cuda_13.0.r13.0/compiler.36424714_0"
        /*0030*/ 	.string	"-arch sm_90a -m 64 "



//--------------------- .note.nv.cuinfo           --------------------------
	.section	.note.nv.cuinfo,"",@"SHT_NOTE"
	.sectionflags	@"SHF_NOTE_NV_CUINFO"
        /*0018*/ 	.short	0x0002
        /*001a*/ 	.short	0x005a
        /*001c*/ 	.short	0x0082
	.zero		2


//--------------------- .nv.info                  --------------------------
	.section	.nv.info,"",@"SHT_CUDA_INFO"
	.align	4


	//----- nvinfo : EIATTR_REGCOUNT
	.align		4
        /*0000*/ 	.byte	0x04, 0x2f
        /*0002*/ 	.short	(.L_15 - .L_14)
	.align		4
.L_14:
        /*0004*/ 	.word	index@(_ZN7cutlass13device_kernelINS_4gemm6kernel13GemmUniversalIN4cute5tupleIJiiiiEEENS1_10collective13CollectiveMmaINS1_34MainloopSm90TmaGmmaWarpSpecializedILi5ENS5_IJNS4_1CILi2EEENSA_ILi1EEESC_EEENS1_32KernelTmaWarpSpecializedPingpongEEENS5_IJNSA_ILi64EEENSA_ILi240EEENSA_ILi128EEEEEEaNS5_IJlSC_lEEEaSK_NS4_8TiledMMAINS4_8MMA_AtomIJNS4_4SM904GMMA26MMA_64x16x32_S32S8S8_SS_TNEEEENS4_6LayoutINS5_IJSC_SC_SC_EEENS5_IJNSA_ILi0EEEST_ST_EEEEENS5_IJNS4_10UnderscoreESW_SW_EEEEENS4_13SM90_TMA_LOADENS4_14ComposedLayoutINS4_7SwizzleILi3ELi4ELi3EEENS4_18smem_ptr_flag_bitsILi8EEENSR_INS5_IJNSA_ILi8EEESI_EEENS5_IJSI_SC_EEEEEEEvNS4_8identityENS4_23SM90_TMA_LOAD_MULTICASTES19_vS1A_EENS_8epilogue10collective6detail29Sm90TmaWarpSpecializedAdapterINS1E_15DefaultEpilogueIaSK_SK_NS1D_6thread17LinearCombinationIaLi1EiiLNS1I_9ScaleType4KindE0ELNS_15FloatRoundStyleE2EaEENS1_15EpilogueDefaultEEEEEvvEEEEvNT_6ParamsE)
        /*0008*/ 	.word	0x000000a8


	//----- nvinfo : EIATTR_FRAME_SIZE
	.align		4
.L_15:
        /*000c*/ 	.byte	0x04, 0x11
        /*000e*/ 	.short	(.L_17 - .L_16)
	.align		4
.L_16:
        /*0010*/ 	.word	index@(_ZN7cutlass13device_kernelINS_4gemm6kernel13GemmUniversalIN4cute5tupleIJiiiiEEENS1_10collective13CollectiveMmaINS1_34MainloopSm90TmaGmmaWarpSpecializedILi5ENS5_IJNS4_1CILi2EEENSA_ILi1EEESC_EEENS1_32KernelTmaWarpSpecializedPingpongEEENS5_IJNSA_ILi64EEENSA_ILi240EEENSA_ILi128EEEEEEaNS5_IJlSC_lEEEaSK_NS4_8TiledMMAINS4_8MMA_AtomIJNS4_4SM904GMMA26MMA_64x16x32_S32S8S8_SS_TNEEEENS4_6LayoutINS5_IJSC_SC_SC_EEENS5_IJNSA_ILi0EEEST_ST_EEEEENS5_IJNS4_10UnderscoreESW_SW_EEEEENS4_13SM90_TMA_LOADENS4_14ComposedLayoutINS4_7SwizzleILi3ELi4ELi3EEENS4_18smem_ptr_flag_bitsILi8EEENSR_INS5_IJNSA_ILi8EEESI_EEENS5_IJSI_SC_EEEEEEEvNS4_8identityENS4_23SM90_TMA_LOAD_MULTICASTES19_vS1A_EENS_8epilogue10collective6detail29Sm90TmaWarpSpecializedAdapterINS1E_15DefaultEpilogueIaSK_SK_NS1D_6thread17LinearCombinationIaLi1EiiLNS1I_9ScaleType4KindE0ELNS_15FloatRoundStyleE2EaEENS1_15EpilogueDefaultEEEEEvvEEEEvNT_6ParamsE)
        /*0014*/ 	.word	0x00000008


	//----- nvinfo : EIATTR_MIN_STACK_SIZE
	.align		4
.L_17:
        /*0018*/ 	.byte	0x04, 0x12
        /*001a*/ 	.short	(.L_19 - .L_18)
	.align		4
.L_18:
        /*001c*/ 	.word	index@(_ZN7cutlass13device_kernelINS_4gemm6kernel13GemmUniversalIN4cute5tupleIJiiiiEEENS1_10collective13CollectiveMmaINS1_34MainloopSm90TmaGmmaWarpSpecializedILi5ENS5_IJNS4_1CILi2EEENSA_ILi1EEESC_EEENS1_32KernelTmaWarpSpecializedPingpongEEENS5_IJNSA_ILi64EEENSA_ILi240EEENSA_ILi128EEEEEEaNS5_IJlSC_lEEEaSK_NS4_8TiledMMAINS4_8MMA_AtomIJNS4_4SM904GMMA26MMA_64x16x32_S32S8S8_SS_TNEEEENS4_6LayoutINS5_IJSC_SC_SC_EEENS5_IJNSA_ILi0EEEST_ST_EEEEENS5_IJNS4_10UnderscoreESW_SW_EEEEENS4_13SM90_TMA_LOADENS4_14ComposedLayoutINS4_7SwizzleILi3ELi4ELi3EEENS4_18smem_ptr_flag_bitsILi8EEENSR_INS5_IJNSA_ILi8EEESI_EEENS5_IJSI_SC_EEEEEEEvNS4_8identityENS4_23SM90_TMA_LOAD_MULTICASTES19_vS1A_EENS_8epilogue10collective6detail29Sm90TmaWarpSpecializedAdapterINS1E_15DefaultEpilogueIaSK_SK_NS1D_6thread17LinearCombinationIaLi1EiiLNS1I_9ScaleType4KindE0ELNS_15FloatRoundStyleE2EaEENS1_15EpilogueDefaultEEEEEvvEEEEvNT_6ParamsE)
        /*0020*/ 	.word	0x00000008
.L_19:


//--------------------- .nv.compat                --------------------------
	.section	.nv.compat,"",@"SHT_CUDA_COMPAT_INFO"
	.align	4
        /*0000*/ 	.byte	0x02, 0x09, 0x01, 0x00, 0x02, 0x02, 0x04, 0x00, 0x02, 0x05, 0x05, 0x00, 0x03, 0x07, 0x01, 0x01
        /*0010*/ 	.byte	0x02, 0x03, 0x01, 0x00, 0x02, 0x06, 0x01, 0x00, 0x04, 0x0b, 0x08, 0x00, 0x00, 0x00, 0x00, 0x00
        /*0020*/ 	.byte	0x00, 0x00, 0x00, 0x00


//--------------------- .nv.info._ZN7cutlass13device_kernelINS_4gemm6kernel13GemmUniversalIN4cute5tupleIJiiiiEEENS1_10collective13CollectiveMmaINS1_34MainloopSm90TmaGmmaWarpSpecializedILi5ENS5_IJNS4_1CILi2EEENSA_ILi1EEESC_EEENS1_32KernelTmaWarpSpecializedPingpongEEENS5_IJNSA_ILi64EEENSA_ILi240EEENSA_ILi128EEEEEEaNS5_IJlSC_lEEEaSK_NS4_8TiledMMAINS4_8MMA_AtomIJNS4_4SM904GMMA26MMA_64x16x32_S32S8S8_SS_TNEEEENS4_6LayoutINS5_IJSC_SC_SC_EEENS5_IJNSA_ILi0EEEST_ST_EEEEENS5_IJNS4_10UnderscoreESW_SW_EEEEENS4_13SM90_TMA_LOADENS4_14ComposedLayoutINS4_7SwizzleILi3ELi4ELi3EEENS4_18smem_ptr_flag_bitsILi8EEENSR_INS5_IJNSA_ILi8EEESI_EEENS5_IJSI_SC_EEEEEEEvNS4_8identityENS4_23SM90_TMA_LOAD_MULTICASTES19_vS1A_EENS_8epilogue10collective6detail29Sm90TmaWarpSpecializedAdapterINS1E_15DefaultEpilogueIaSK_SK_NS1D_6thread17LinearCombinationIaLi1EiiLNS1I_9ScaleType4KindE0ELNS_15FloatRoundStyleE2EaEENS1_15EpilogueDefaultEEEEEvvEEEEvNT_6ParamsE --------------------------
	.section	.nv.info._ZN7cutlass13device_kernelINS_4gemm6kernel13GemmUniversalIN4cute5tupleIJiiiiEEENS1_10collective13CollectiveMmaINS1_34MainloopSm90TmaGmmaWarpSpecializedILi5ENS5_IJNS4_1CILi2EEENSA_ILi1EEESC_EEENS1_32KernelTmaWarpSpecializedPingpongEEENS5_IJNSA_ILi64EEENSA_ILi240EEENSA_ILi128EEEEEEaNS5_IJlSC_lEEEaSK_NS4_8TiledMMAINS4_8MMA_AtomIJNS4_4SM904GMMA26MMA_64x16x32_S32S8S8_SS_TNEEEENS4_6LayoutINS5_IJSC_SC_SC_EEENS5_IJNSA_ILi0EEEST_ST_EEEEENS5_IJNS4_10UnderscoreESW_SW_EEEEENS4_13SM90_TMA_LOADENS4_14ComposedLayoutINS4_7SwizzleILi3ELi4ELi3EEENS4_18smem_ptr_flag_bitsILi8EEENSR_INS5_IJNSA_ILi8EEESI_EEENS5_IJSI_SC_EEEEEEEvNS4_8identityENS4_23SM90_TMA_LOAD_MULTICASTES19_vS1A_EENS_8epilogue10collective6detail29Sm90TmaWarpSpecializedAdapterINS1E_15DefaultEpilogueIaSK_SK_NS1D_6thread17LinearCombinationIaLi1EiiLNS1I_9ScaleType4KindE0ELNS_15FloatRoundStyleE2EaEENS1_15EpilogueDefaultEEEEEvvEEEEvNT_6ParamsE,"",@"SHT_CUDA_INFO"
	.sectionflags	@""
	.align	4


	//----- nvinfo : EIATTR_CUDA_API_VERSION
	.align		4
        /*0000*/ 	.byte	0x04, 0x37
        /*0002*/ 	.short	(.L_21 - .L_20)
.L_20:
        /*0004*/ 	.word	0x00000082


	//----- nvinfo : EIATTR_KPARAM_INFO
	.align		4
.L_21:
        /*0008*/ 	.byte	0x04, 0x17
        /*000a*/ 	.short	(.L_23 - .L_22)
.L_22:
        /*000c*/ 	.word	0x00000000
        /*0010*/ 	.short	0x0000
        /*0012*/ 	.short	0x0070
        /*0014*/ 	.byte	0x00, 0xf0, 0x01, 0x10


	//----- nvinfo : EIATTR_SPARSE_MMA_MASK
	.align		4
.L_23:
        /*0018*/ 	.byte	0x03, 0x50
        /*001a*/ 	.short	0x0000


	//----- nvinfo : EIATTR_MAXREG_COUNT
	.align		4
        /*001c*/ 	.byte	0x03, 0x1b
        /*001e*/ 	.short	0x00a8


	//----- nvinfo : EIATTR_NUM_BARRIERS
	.align		4
        /*0020*/ 	.byte	0x02, 0x4c
        /*0022*/ 	.byte	0x01
	.zero		1


	//----- nvinfo : EIATTR_EXTERNS
	.align		4
        /*0024*/ 	.byte	0x04, 0x0f
        /*0026*/ 	.short	(.L_25 - .L_24)


	//   ....[0]....
	.align		4
.L_24:
        /*0028*/ 	.word	index@(__assertfail)


	//----- nvinfo : EIATTR_ANNOTATIONS
	.align		4
.L_25:
        /*002c*/ 	.byte	0x04, 0x55
        /*002e*/ 	.short	(.L_27 - .L_26)


	//   ....[0]....
.L_26:
        /*0030*/ 	.word	0x00000001
        /*0034*/ 	.byte	0xd0, 0x0d, 0x00, 0x00, 0x01, 0x00, 0x00, 0x00, 0x50, 0xb3, 0x00, 0x00, 0x01, 0x00, 0x00, 0x00
        /*0044*/ 	.byte	0xd0, 0xbf, 0x00, 0x00


	//----- nvinfo : EIATTR_MERCURY_ISA_VERSION
	.align		4
.L_27:
        /*0048*/ 	.byte	0x03, 0x5f
        /*004a*/ 	.short	0x0101


	//----- nvinfo : EIATTR_INT_WARP_WIDE_INSTR_OFFSETS
	.align		4
        /*004c*/ 	.byte	0x04, 0x31
        /*004e*/ 	.short	(.L_29 - .L_28)


	//   ....[0]....
.L_28:
        /*0050*/ 	.word	0x00000530


	//   ....[1]....
        /*0054*/ 	.word	0x000005b0


	//   ....[2]....
        /*0058*/ 	.word	0x000006b0


	//   ....[3]....
        /*005c*/ 	.word	0x000006c0


	//   ....[4]....
        /*0060*/ 	.word	0x000006e0


	//   ....[5]....
        /*0064*/ 	.word	0x00000780


	//   ....[6]....
        /*0068*/ 	.word	0x00000790


	//   ....[7]....
        /*006c*/ 	.word	0x000007e0


	//   ....[8]....
        /*0070*/ 	.word	0x00004c90


	//----- nvinfo : EIATTR_COOP_GROUP_MASK_REGIDS
	.align		4
.L_29:
        /*0074*/ 	.byte	0x04, 0x29
        /*0076*/ 	.short	(.L_31 - .L_30)


	//   ....[0]....
.L_30:
        /*0078*/ 	.word	0xffffffff


	//   ....[1]....
        /*007c*/ 	.word	0xffffffff


	//   ....[2]....
        /*0080*/ 	.word	0xffffffff


	//   ....[3]....
        /*0084*/ 	.word	0xffffffff


	//   ....[4]....
        /*0088*/ 	.word	0xffffffff


	//   ....[5]....
        /*008c*/ 	.word	0xffffffff


	//   ....[6]....
        /*0090*/ 	.word	0xffffffff


	//----- nvinfo : EIATTR_COOP_GROUP_INSTR_OFFSETS
	.align		4
.L_31:
        /*0094*/ 	.byte	0x04, 0x28
        /*0096*/ 	.short	(.L_33 - .L_32)


	//   ....[0]....
.L_32:
        /*0098*/ 	.word	0x00000070


	//   ....[1]....
        /*009c*/ 	.word	0x00000080


	//   ....[2]....
        /*00a0*/ 	.word	0x00000140


	//   ....[3]....
        /*00a4*/ 	.word	0x00000310


	//   ....[4]....
        /*00a8*/ 	.word	0x00000350


	//   ....[5]....
        /*00ac*/ 	.word	0x000007d0


	//   ....[6]....
        /*00b0*/ 	.word	0x00000970


	//----- nvinfo : EIATTR_REG_RECONFIG
	.align		4
.L_33:
        /*00b4*/ 	.byte	0x01, 0x54
	.zero		2


	//----- nvinfo : EIATTR_SYSCALL_OFFSETS
	.align		4
        /*00b8*/ 	.byte	0x04, 0x46
        /*00ba*/ 	.short	(.L_35 - .L_34)


	//   ....[0]....
.L_34:
        /*00bc*/ 	.word	0x000017f0


	//----- nvinfo : EIATTR_MBARRIER_INSTR_OFFSETS
	.align		4
.L_35:
        /*00c0*/ 	.byte	0x04, 0x39
        /*00c2*/ 	.short	(.L_37 - .L_36)


	//   ....[0]....
.L_36:
        /*00c4*/ 	.word	0x00000260
        /*00c8*/ 	.word	0x000000ff
        /*00cc*/ 	.word	0x00000000
        /*00d0*/ 	.short	0x0100
        /*00d2*/ 	.byte	0x08
	.zero		1


	//   ....[1]....
        /*00d4*/ 	.word	0x00000270
        /*00d8*/ 	.word	0x000000ff
        /*00dc*/ 	.word	0x00000028
        /*00e0*/ 	.short	0x0100
        /*00e2*/ 	.byte	0x08
	.zero		1


	//   ....[2]....
        /*00e4*/ 	.word	0x00000280
        /*00e8*/ 	.word	0x000000ff
        /*00ec*/ 	.word	0x00000008
        /*00f0*/ 	.short	0x0100
        /*00f2*/ 	.byte	0x08
	.zero		1


	//   ....[3]....
        /*00f4*/ 	.word	0x00000290
        /*00f8*/ 	.word	0x000000ff
        /*00fc*/ 	.word	0x00000030
        /*0100*/ 	.short	0x0100
        /*0102*/ 	.byte	0x08
	.zero		1


	//   ....[4]....
        /*0104*/ 	.word	0x000002a0
        /*0108*/ 	.word	0x000000ff
        /*010c*/ 	.word	0x00000010
        /*0110*/ 	.short	0x0100
        /*0112*/ 	.byte	0x08
	.zero		1


	//   ....[5]....
        /*0114*/ 	.word	0x000002b0
        /*0118*/ 	.word	0x000000ff
        /*011c*/ 	.word	0x00000038
        /*0120*/ 	.short	0x0100
        /*0122*/ 	.byte	0x08
	.zero		1


	//   ....[6]....
        /*0124*/ 	.word	0x000002c0
        /*0128*/ 	.word	0x000000ff
        /*012c*/ 	.word	0x00000018
        /*0130*/ 	.short	0x0100
        /*0132*/ 	.byte	0x08
	.zero		1


	//   ....[7]....
        /*0134*/ 	.word	0x000002d0
        /*0138*/ 	.word	0x000000ff
        /*013c*/ 	.word	0x00000040
        /*0140*/ 	.short	0x0100
        /*0142*/ 	.byte	0x08
	.zero		1


	//   ....[8]....
        /*0144*/ 	.word	0x000002e0
        /*0148*/ 	.word	0x000000ff
        /*014c*/ 	.word	0x00000020
        /*0150*/ 	.short	0x0100
        /*0152*/ 	.byte	0x08
	.zero		1


	//   ....[9]....
        /*0154*/ 	.word	0x000002f0
        /*0158*/ 	.word	0x000000ff
        /*015c*/ 	.word	0x00000048
        /*0160*/ 	.short	0x0100
        /*0162*/ 	.byte	0x08
	.zero		1


	//   ....[10]....
        /*0164*/ 	.word	0x00000810
        /*0168*/ 	.word	0x000000ff
        /*016c*/ 	.word	0x00000080
        /*0170*/ 	.short	0x0100
        /*0172*/ 	.byte	0x08
	.zero		1


	//   ....[11]....
        /*0174*/ 	.word	0x000008a0
        /*0178*/ 	.word	0x000000ff
        /*017c*/ 	.word	0x00000088
        /*0180*/ 	.short	0x0100
        /*0182*/ 	.byte	0x08
	.zero		1


	//   ....[12]....
        /*0184*/ 	.word	0x000008f0
        /*0188*/ 	.word	0x000000ff
        /*018c*/ 	.word	0x00000060
        /*0190*/ 	.short	0x0100
        /*0192*/ 	.byte	0x09
	.zero		1


	//   ....[13]....
        /*0194*/ 	.word	0x00000900
        /*0198*/ 	.word	0x000000ff
        /*019c*/ 	.word	0x00000068
        /*01a0*/ 	.short	0x0100
        /*01a2*/ 	.byte	0x09
	.zero		1


	//   ....[14]....
        /*01a4*/ 	.word	0x00000910
        /*01a8*/ 	.word	0x000000ff
        /*01ac*/ 	.word	0x00000070
        /*01b0*/ 	.short	0x0100
        /*01b2*/ 	.byte	0x09
	.zero		1


	//   ....[15]....
        /*01b4*/ 	.word	0x00000920
        /*01b8*/ 	.word	0x000000ff
        /*01bc*/ 	.word	0x00000078
        /*01c0*/ 	.short	0x0100
        /*01c2*/ 	.byte	0x09
	.zero		1


	//   ....[16]....
        /*01c4*/ 	.word	0x000016d0
        /*01c8*/ 	.word	0x00000097
        /*01cc*/ 	.word	0x00000000
        /*01d0*/ 	.short	0x010a
        /*01d2*/ 	.byte	0x29
	.zero		1


	//   ....[17]....
        /*01d4*/ 	.word	0x00001880
        /*01d8*/ 	.word	0x00000003
        /*01dc*/ 	.word	0x00000000
        /*01e0*/ 	.short	0x010a
        /*01e2*/ 	.byte	0x3f
	.zero		1


	//   ....[18]....
        /*01e4*/ 	.word	0x000018e0
        /*01e8*/ 	.word	0x00000003
        /*01ec*/ 	.word	0x00000000
        /*01f0*/ 	.short	0x010a
        /*01f2*/ 	.byte	0x3f
	.zero		1


	//   ....[19]....
        /*01f4*/ 	.word	0x00003330
        /*01f8*/ 	.word	0x000000ff
        /*01fc*/ 	.word	0x00000000
        /*0200*/ 	.short	0x010a
        /*0202*/ 	.byte	0x04
	.zero		1


	//   ....[20]....
        /*0204*/ 	.word	0x00003370
        /*0208*/ 	.word	0x000000ff
        /*020c*/ 	.word	0x00000000
        /*0210*/ 	.short	0x010a
        /*0212*/ 	.byte	0x04
	.zero		1


	//   ....[21]....
        /*0214*/ 	.word	0x00004b30
        /*0218*/ 	.word	0x00000004
        /*021c*/ 	.word	0x00000000
        /*0220*/ 	.short	0x0101
        /*0222*/ 	.byte	0x3f
	.zero		1


	//   ....[22]....
        /*0224*/ 	.word	0x00004c30
        /*0228*/ 	.word	0x00000098
        /*022c*/ 	.word	0x00000000
        /*0230*/ 	.short	0x0101
        /*0232*/ 	.byte	0x2a
	.zero		1


	//   ....[23]....
        /*0234*/ 	.word	0x00004d30
        /*0238*/ 	.word	0x00000000
        /*023c*/ 	.word	0x00000000
        /*0240*/ 	.short	0x0101
        /*0242*/ 	.byte	0x3f
	.zero		1


	//   ....[24]....
        /*0244*/ 	.word	0x00004df0
        /*0248*/ 	.word	0x00000097
        /*024c*/ 	.word	0x00000010
        /*0250*/ 	.short	0x010a
        /*0252*/ 	.byte	0x29
	.zero		1


	//   ....[25]....
        /*0254*/ 	.word	0x0000b370
        /*0258*/ 	.word	0x0000009a
        /*025c*/ 	.word	0x00000000
        /*0260*/ 	.short	0x0101
        /*0262*/ 	.byte	0x2a
	.zero		1


	//   ....[26]....
        /*0264*/ 	.word	0x0000bd20
        /*0268*/ 	.word	0x0000000d
        /*026c*/ 	.word	0x00000028
        /*0270*/ 	.short	0x010a
        /*0272*/ 	.byte	0x3f
	.zero		1


	//   ....[27]....
        /*0274*/ 	.word	0x0000c0e0
        /*0278*/ 	.word	0x00000004
        /*027c*/ 	.word	0x00000088
        /*0280*/ 	.short	0x0101
        /*0282*/ 	.byte	0x3f
	.zero		1


	//   ....[28]....
        /*0284*/ 	.word	0x0000c870
        /*0288*/ 	.word	0x00000007
        /*028c*/ 	.word	0x00000000
        /*0290*/ 	.short	0x010a
        /*0292*/ 	.byte	0x3f
	.zero		1


	//   ....[29]....
        /*0294*/ 	.word	0x0000c8f0
        /*0298*/ 	.word	0x00000009
        /*029c*/ 	.word	0x00000000
        /*02a0*/ 	.short	0x010a
        /*02a2*/ 	.byte	0x3f
	.zero		1


	//   ....[30]....
        /*02a4*/ 	.word	0x0000c980
        /*02a8*/ 	.word	0x00000006
        /*02ac*/ 	.word	0x00000000
        /*02b0*/ 	.short	0x010a
        /*02b2*/ 	.byte	0x3f
	.zero		1


	//   ....[31]....
        /*02b4*/ 	.word	0x0000ca10
        /*02b8*/ 	.word	0x00000009
        /*02bc*/ 	.word	0x00000000
        /*02c0*/ 	.short	0x010a
        /*02c2*/ 	.byte	0x3f
	.zero		1


	//   ....[32]....
        /*02c4*/ 	.word	0x0000caa0
        /*02c8*/ 	.word	0x00000003
        /*02cc*/ 	.word	0x00000000
        /*02d0*/ 	.short	0x010a
        /*02d2*/ 	.byte	0x3f
	.zero		1


	//   ....[33]....
        /*02d4*/ 	.word	0x0000cb00
        /*02d8*/ 	.word	0x00000099
        /*02dc*/ 	.word	0x00000000
        /*02e0*/ 	.short	0x010a
        /*02e2*/ 	.byte	0x3f
	.zero		1


	//   ....[34]....
        /*02e4*/ 	.word	0x0000cb50
        /*02e8*/ 	.word	0x00000003
        /*02ec*/ 	.word	0x00000000
        /*02f0*/ 	.short	0x010a
        /*02f2*/ 	.byte	0x3f
	.zero		1


	//   ....[35]....
        /*02f4*/ 	.word	0x0000cbb0
        /*02f8*/ 	.word	0x00000005
        /*02fc*/ 	.word	0x00000000
        /*0300*/ 	.short	0x010a
        /*0302*/ 	.byte	0x3f
	.zero		1


	//   ....[36]....
        /*0304*/ 	.word	0x0000cc00
        /*0308*/ 	.word	0x00000099
        /*030c*/ 	.word	0x00000010
        /*0310*/ 	.short	0x010a
        /*0312*/ 	.byte	0x3f
	.zero		1


	//   ....[37]....
        /*0314*/ 	.word	0x0000ccd0
        /*0318*/ 	.word	0x0000000d
        /*031c*/ 	.word	0x00000028
        /*0320*/ 	.short	0x010a
        /*0322*/ 	.byte	0x3f
	.zero		1


	//   ....[38]....
        /*0324*/ 	.word	0x0000cda0
        /*0328*/ 	.word	0x00000007
        /*032c*/ 	.word	0x00000000
        /*0330*/ 	.short	0x010a
        /*0332*/ 	.byte	0x3f
	.zero		1


	//   ....[39]....
        /*0334*/ 	.word	0x0000cdf0
        /*0338*/ 	.word	0x00000009
        /*033c*/ 	.word	0x00000000
        /*0340*/ 	.short	0x010a
        /*0342*/ 	.byte	0x3f
	.zero		1


	//   ....[40]....
        /*0344*/ 	.word	0x0000ce40
        /*0348*/ 	.word	0x00000006
        /*034c*/ 	.word	0x00000000
        /*0350*/ 	.short	0x010a
        /*0352*/ 	.byte	0x3f
	.zero		1


	//   ....[41]....
        /*0354*/ 	.word	0x0000ce90
        /*0358*/ 	.word	0x00000009
        /*035c*/ 	.word	0x00000000
        /*0360*/ 	.short	0x010a
        /*0362*/ 	.byte	0x3f
	.zero		1


	//----- nvinfo : EIATTR_NUM_MBARRIERS
	.align		4
.L_37:
        /*0364*/ 	.byte	0x03, 0x38
        /*0366*/ 	.short	0x0010


	//----- nvinfo : EIATTR_EXIT_INSTR_OFFSETS
	.align		4
        /*0368*/ 	.byte	0x04, 0x1c
        /*036a*/ 	.short	(.L_39 - .L_38)


	//   ....[0]....
.L_38:
        /*036c*/ 	.word	0x00001410


	//   ....[1]....
        /*0370*/ 	.word	0x00001470


	//   ....[2]....
        /*0374*/ 	.word	0x0000ba00


	//   ....[3]....
        /*0378*/ 	.word	0x0000ba30


	//   ....[4]....
        /*037c*/ 	.word	0x0000caf0


	//----- nvinfo : EIATTR_MAX_THREADS
	.align		4
.L_39:
        /*0380*/ 	.byte	0x04, 0x05
        /*0382*/ 	.short	(.L_41 - .L_40)
.L_40:
        /*0384*/ 	.word	0x00000180
        /*0388*/ 	.word	0x00000001
        /*038c*/ 	.word	0x00000001


	//----- nvinfo : EIATTR_CRS_STACK_SIZE
	.align		4
.L_41:
        /*0390*/ 	.byte	0x04, 0x1e
        /*0392*/ 	.short	(.L_43 - .L_42)
.L_42:
        /*0394*/ 	.word	0x00000000


	//----- nvinfo : EIATTR_CBANK_PARAM_SIZE
	.align		4
.L_43:
        /*0398*/ 	.byte	0x03, 0x19
        /*039a*/ 	.short	0x0470


	//----- nvinfo : EIATTR_PARAM_CBANK
	.align		4
        /*039c*/ 	.byte	0x04, 0x0a
        /*039e*/ 	.short	(.L_45 - .L_44)
	.align		4
.L_44:
        /*03a0*/ 	.word	index@(.nv.constant0._ZN7cutlass13device_kernelINS_4gemm6kernel13GemmUniversalIN4cute5tupleIJiiiiEEENS1_10collective13CollectiveMmaINS1_34MainloopSm90TmaGmmaWarpSpecializedILi5ENS5_IJNS4_1CILi2EEENSA_ILi1EEESC_EEENS1_32KernelTmaWarpSpecializedPingpongEEENS5_IJNSA_ILi64EEENSA_ILi240EEENSA_ILi128EEEEEEaNS5_IJlSC_lEEEaSK_NS4_8TiledMMAINS4_8MMA_AtomIJNS4_4SM904GMMA26MMA_64x16x32_S32S8S8_SS_TNEEEENS4_6LayoutINS5_IJSC_SC_SC_EEENS5_IJNSA_ILi0EEEST_ST_EEEEENS5_IJNS4_10UnderscoreESW_SW_EEEEENS4_13SM90_TMA_LOADENS4_14ComposedLayoutINS4_7SwizzleILi3ELi4ELi3EEENS4_18smem_ptr_flag_bitsILi8EEENSR_INS5_IJNSA_ILi8EEESI_EEENS5_IJSI_SC_EEEEEEEvNS4_8identityENS4_23SM90_TMA_LOAD_MULTICASTES19_vS1A_EENS_8epilogue10collective6detail29Sm90TmaWarpSpecializedAdapterINS1E_15DefaultEpilogueIaSK_SK_NS1D_6thread17LinearCombinationIaLi1EiiLNS1I_9ScaleType4KindE0ELNS_15FloatRoundStyleE2EaEENS1_15EpilogueDefaultEEEEEvvEEEEvNT_6ParamsE)
        /*03a4*/ 	.short	0x0210
        /*03a6*/ 	.short	0x0470


	//----- nvinfo : EIATTR_SW_WAR
	.align		4
.L_45:
        /*03a8*/ 	.byte	0x04, 0x36
        /*03aa*/ 	.short	(.L_47 - .L_46)
.L_46:
        /*03ac*/ 	.word	0x00000008
.L_47:


//--------------------- .nv.callgraph             --------------------------
	.section	.nv.callgraph,"",@"SHT_CUDA_CALLGRAPH"
	.align	4
	.sectionentsize	8
	.align		4
        /*0000*/ 	.word	0x00000000
	.align		4
        /*0004*/ 	.word	0xffffffff
	.align		4
        /*0008*/ 	.word	index@(_ZN7cutlass13device_kernelINS_4gemm6kernel13GemmUniversalIN4cute5tupleIJiiiiEEENS1_10collective13CollectiveMmaINS1_34MainloopSm90TmaGmmaWarpSpecializedILi5ENS5_IJNS4_1CILi2EEENSA_ILi1EEESC_EEENS1_32KernelTmaWarpSpecializedPingpongEEENS5_IJNSA_ILi64EEENSA_ILi240EEENSA_ILi128EEEEEEaNS5_IJlSC_lEEEaSK_NS4_8TiledMMAINS4_8MMA_AtomIJNS4_4SM904GMMA26MMA_64x16x32_S32S8S8_SS_TNEEEENS4_6LayoutINS5_IJSC_SC_SC_EEENS5_IJNSA_ILi0EEEST_ST_EEEEENS5_IJNS4_10UnderscoreESW_SW_EEEEENS4_13SM90_TMA_LOADENS4_14ComposedLayoutINS4_7SwizzleILi3ELi4ELi3EEENS4_18smem_ptr_flag_bitsILi8EEENSR_INS5_IJNSA_ILi8EEESI_EEENS5_IJSI_SC_EEEEEEEvNS4_8identityENS4_23SM90_TMA_LOAD_MULTICASTES19_vS1A_EENS_8epilogue10collective6detail29Sm90TmaWarpSpecializedAdapterINS1E_15DefaultEpilogueIaSK_SK_NS1D_6thread17LinearCombinationIaLi1EiiLNS1I_9ScaleType4KindE0ELNS_15FloatRoundStyleE2EaEENS1_15EpilogueDefaultEEEEEvvEEEEvNT_6ParamsE)
	.align		4
        /*000c*/ 	.word	index@(__assertfail)
	.align		4
        /*0010*/ 	.word	0x00000000
	.align		4
        /*0014*/ 	.word	0xfffffffe
	.align		4
        /*0018*/ 	.word	0x00000000
	.align		4
        /*001c*/ 	.word	0xfffffffd
	.align		4
        /*0020*/ 	.word	0x00000000
	.align		4
        /*0024*/ 	.word	0xfffffffc


//--------------------- .nv.constant4             --------------------------
	.section	.nv.constant4,"a",@progbits
	.align	8
	.align		8
.nv.constant4:
        /*0000*/ 	.dword	__assertfail
	.align		8
        /*0008*/ 	.dword	__unnamed_1
	.align		8
        /*0010*/ 	.dword	_ZN39_INTERNAL_66aa5a6f_4_k_cu_0f9627e9_67884cuda3std3__45__cpo5beginE
	.align		8
        /*0018*/ 	.dword	_ZN39_INTERNAL_66aa5a6f_4_k_cu_0f9627e9_67884cuda3std3__45__cpo3endE
	.align		8
        /*0020*/ 	.dword	_ZN39_INTERNAL_66aa5a6f_4_k_cu_0f9627e9_67884cuda3std3__45__cpo6cbeginE
	.align		8
        /*0028*/ 	.dword	_ZN39_INTERNAL_66aa5a6f_4_k_cu_0f9627e9_67884cuda3std3__45__cpo4cendE
	.align		8
        /*0030*/ 	.dword	_ZN39_INTERNAL_66aa5a6f_4_k_cu_0f9627e9_67884cuda3std3__441_GLOBAL__N__66aa5a6f_4_k_cu_0f9627e9_67886ignoreE
	.align		8
        /*0038*/ 	.dword	_ZN39_INTERNAL_66aa5a6f_4_k_cu_0f9627e9_67884cuda3std3__419piecewise_constructE
	.align		8
        /*0040*/ 	.dword	_ZN39_INTERNAL_66aa5a6f_4_k_cu_0f9627e9_67884cuda3std3__48in_placeE
	.align		8
        /*0048*/ 	.dword	_ZN39_INTERNAL_66aa5a6f_4_k_cu_0f9627e9_67884cuda3std6ranges3__45__cpo4swapE
	.align		8
        /*0050*/ 	.dword	_ZN39_INTERNAL_66aa5a6f_4_k_cu_0f9627e9_67884cuda3std6ranges3__45__cpo9iter_moveE
	.align		8
        /*0058*/ 	.dword	_ZN39_INTERNAL_66aa5a6f_4_k_cu_0f9627e9_67884cute7productE
	.align		8
        /*0060*/ 	.dword	_ZN39_INTERNAL_66aa5a6f_4_k_cu_0f9627e9_67884cute1_E
	.align		8
        /*0068*/ 	.dword	$str$22
	.align		8
        /*0070*/ 	.dword	$str$23


//--------------------- .text._ZN7cutlass13device_kernelINS_4gemm6kernel13GemmUniversalIN4cute5tupleIJiiiiEEENS1_10collective13CollectiveMmaINS1_34MainloopSm90TmaGmmaWarpSpecializedILi5ENS5_IJNS4_1CILi2EEENSA_ILi1EEESC_EEENS1_32KernelTmaWarpSpecializedPingpongEEENS5_IJNSA_ILi64EEENSA_ILi240EEENSA_ILi128EEEEEEaNS5_IJlSC_lEEEaSK_NS4_8TiledMMAINS4_8MMA_AtomIJNS4_4SM904GMMA26MMA_64x16x32_S32S8S8_SS_TNEEEENS4_6LayoutINS5_IJSC_SC_SC_EEENS5_IJNSA_ILi0EEEST_ST_EEEEENS5_IJNS4_10UnderscoreESW_SW_EEEEENS4_13SM90_TMA_LOADENS4_14ComposedLayoutINS4_7SwizzleILi3ELi4ELi3EEENS4_18smem_ptr_flag_bitsILi8EEENSR_INS5_IJNSA_ILi8EEESI_EEENS5_IJSI_SC_EEEEEEEvNS4_8identityENS4_23SM90_TMA_LOAD_MULTICASTES19_vS1A_EENS_8epilogue10collective6detail29Sm90TmaWarpSpecializedAdapterINS1E_15DefaultEpilogueIaSK_SK_NS1D_6thread17LinearCombinationIaLi1EiiLNS1I_9ScaleType4KindE0ELNS_15FloatRoundStyleE2EaEENS1_15EpilogueDefaultEEEEEvvEEEEvNT_6ParamsE --------------------------
	.section	.text._ZN7cutlass13device_kernelINS_4gemm6kernel13GemmUniversalIN4cute5tupleIJiiiiEEENS1_10collective13CollectiveMmaINS1_34MainloopSm90TmaGmmaWarpSpecializedILi5ENS5_IJNS4_1CILi2EEENSA_ILi1EEESC_EEENS1_32KernelTmaWarpSpecializedPingpongEEENS5_IJNSA_ILi64EEENSA_ILi240EEENSA_ILi128EEEEEEaNS5_IJlSC_lEEEaSK_NS4_8TiledMMAINS4_8MMA_AtomIJNS4_4SM904GMMA26MMA_64x16x32_S32S8S8_SS_TNEEEENS4_6LayoutINS5_IJSC_SC_SC_EEENS5_IJNSA_ILi0EEEST_ST_EEEEENS5_IJNS4_10UnderscoreESW_SW_EEEEENS4_13SM90_TMA_LOADENS4_14ComposedLayoutINS4_7SwizzleILi3ELi4ELi3EEENS4_18smem_ptr_flag_bitsILi8EEENSR_INS5_IJNSA_ILi8EEESI_EEENS5_IJSI_SC_EEEEEEEvNS4_8identityENS4_23SM90_TMA_LOAD_MULTICASTES19_vS1A_EENS_8epilogue10collective6detail29Sm90TmaWarpSpecializedAdapterINS1E_15DefaultEpilogueIaSK_SK_NS1D_6thread17LinearCombinationIaLi1EiiLNS1I_9ScaleType4KindE0ELNS_15FloatRoundStyleE2EaEENS1_15EpilogueDefaultEEEEEvvEEEEvNT_6ParamsE,"ax",@progbits
	.align	128
.text._ZN7cutlass13device_kernelINS_4gemm6kernel13GemmUniversalIN4cute5tupleIJiiiiEEENS1_10collective13CollectiveMmaINS1_34MainloopSm90TmaGmmaWarpSpecializedILi5ENS5_IJNS4_1CILi2EEENSA_ILi1EEESC_EEENS1_32KernelTmaWarpSpecializedPingpongEEENS5_IJNSA_ILi64EEENSA_ILi240EEENSA_ILi128EEEEEEaNS5_IJlSC_lEEEaSK_NS4_8TiledMMAINS4_8MMA_AtomIJNS4_4SM904GMMA26MMA_64x16x32_S32S8S8_SS_TNEEEENS4_6LayoutINS5_IJSC_SC_SC_EEENS5_IJNSA_ILi0EEEST_ST_EEEEENS5_IJNS4_10UnderscoreESW_SW_EEEEENS4_13SM90_TMA_LOADENS4_14ComposedLayoutINS4_7SwizzleILi3ELi4ELi3EEENS4_18smem_ptr_flag_bitsILi8EEENSR_INS5_IJNSA_ILi8EEESI_EEENS5_IJSI_SC_EEEEEEEvNS4_8identityENS4_23SM90_TMA_LOAD_MULTICASTES19_vS1A_EENS_8epilogue10collective6detail29Sm90TmaWarpSpecializedAdapterINS1E_15DefaultEpilogueIaSK_SK_NS1D_6thread17LinearCombinationIaLi1EiiLNS1I_9ScaleType4KindE0ELNS_15FloatRoundStyleE2EaEENS1_15EpilogueDefaultEEEEEvvEEEEvNT_6ParamsE:
        .type           _ZN7cutlass13device_kernelINS_4gemm6kernel13GemmUniversalIN4cute5tupleIJiiiiEEENS1_10collective13CollectiveMmaINS1_34MainloopSm90TmaGmmaWarpSpecializedILi5ENS5_IJNS4_1CILi2EEENSA_ILi1EEESC_EEENS1_32KernelTmaWarpSpecializedPingpongEEENS5_IJNSA_ILi64EEENSA_ILi240EEENSA_ILi128EEEEEEaNS5_IJlSC_lEEEaSK_NS4_8TiledMMAINS4_8MMA_AtomIJNS4_4SM904GMMA26MMA_64x16x32_S32S8S8_SS_TNEEEENS4_6LayoutINS5_IJSC_SC_SC_EEENS5_IJNSA_ILi0EEEST_ST_EEEEENS5_IJNS4_10UnderscoreESW_SW_EEEEENS4_13SM90_TMA_LOADENS4_14ComposedLayoutINS4_7SwizzleILi3ELi4ELi3EEENS4_18smem_ptr_flag_bitsILi8EEENSR_INS5_IJNSA_ILi8EEESI_EEENS5_IJSI_SC_EEEEEEEvNS4_8identityENS4_23SM90_TMA_LOAD_MULTICASTES19_vS1A_EENS_8epilogue10collective6detail29Sm90TmaWarpSpecializedAdapterINS1E_15DefaultEpilogueIaSK_SK_NS1D_6thread17LinearCombinationIaLi1EiiLNS1I_9ScaleType4KindE0ELNS_15FloatRoundStyleE2EaEENS1_15EpilogueDefaultEEEEEvvEEEEvNT_6ParamsE,@function
        .size           _ZN7cutlass13device_kernelINS_4gemm6kernel13GemmUniversalIN4cute5tupleIJiiiiEEENS1_10collective13CollectiveMmaINS1_34MainloopSm90TmaGmmaWarpSpecializedILi5ENS5_IJNS4_1CILi2EEENSA_ILi1EEESC_EEENS1_32KernelTmaWarpSpecializedPingpongEEENS5_IJNSA_ILi64EEENSA_ILi240EEENSA_ILi128EEEEEEaNS5_IJlSC_lEEEaSK_NS4_8TiledMMAINS4_8MMA_AtomIJNS4_4SM904GMMA26MMA_64x16x32_S32S8S8_SS_TNEEEENS4_6LayoutINS5_IJSC_SC_SC_EEENS5_IJNSA_ILi0EEEST_ST_EEEEENS5_IJNS4_10UnderscoreESW_SW_EEEEENS4_13SM90_TMA_LOADENS4_14ComposedLayoutINS4_7SwizzleILi3ELi4ELi3EEENS4_18smem_ptr_flag_bitsILi8EEENSR_INS5_IJNSA_ILi8EEESI_EEENS5_IJSI_SC_EEEEEEEvNS4_8identityENS4_23SM90_TMA_LOAD_MULTICASTES19_vS1A_EENS_8epilogue10collective6detail29Sm90TmaWarpSpecializedAdapterINS1E_15DefaultEpilogueIaSK_SK_NS1D_6thread17LinearCombinationIaLi1EiiLNS1I_9ScaleType4KindE0ELNS_15FloatRoundStyleE2EaEENS1_15EpilogueDefaultEEEEEvvEEEEvNT_6ParamsE,(.L_x_319 - _ZN7cutlass13device_kernelINS_4gemm6kernel13GemmUniversalIN4cute5tupleIJiiiiEEENS1_10collective13CollectiveMmaINS1_34MainloopSm90TmaGmmaWarpSpecializedILi5ENS5_IJNS4_1CILi2EEENSA_ILi1EEESC_EEENS1_32KernelTmaWarpSpecializedPingpongEEENS5_IJNSA_ILi64EEENSA_ILi240EEENSA_ILi128EEEEEEaNS5_IJlSC_lEEEaSK_NS4_8TiledMMAINS4_8MMA_AtomIJNS4_4SM904GMMA26MMA_64x16x32_S32S8S8_SS_TNEEEENS4_6LayoutINS5_IJSC_SC_SC_EEENS5_IJNSA_ILi0EEEST_ST_EEEEENS5_IJNS4_10UnderscoreESW_SW_EEEEENS4_13SM90_TMA_LOADENS4_14ComposedLayoutINS4_7SwizzleILi3ELi4ELi3EEENS4_18smem_ptr_flag_bitsILi8EEENSR_INS5_IJNSA_ILi8EEESI_EEENS5_IJSI_SC_EEEEEEEvNS4_8identityENS4_23SM90_TMA_LOAD_MULTICASTES19_vS1A_EENS_8epilogue10collective6detail29Sm90TmaWarpSpecializedAdapterINS1E_15DefaultEpilogueIaSK_SK_NS1D_6thread17LinearCombinationIaLi1EiiLNS1I_9ScaleType4KindE0ELNS_15FloatRoundStyleE2EaEENS1_15EpilogueDefaultEEEEEvvEEEEvNT_6ParamsE)
        .other          _ZN7cutlass13device_kernelINS_4gemm6kernel13GemmUniversalIN4cute5tupleIJiiiiEEENS1_10collective13CollectiveMmaINS1_34MainloopSm90TmaGmmaWarpSpecializedILi5ENS5_IJNS4_1CILi2EEENSA_ILi1EEESC_EEENS1_32KernelTmaWarpSpecializedPingpongEEENS5_IJNSA_ILi64EEENSA_ILi240EEENSA_ILi128EEEEEEaNS5_IJlSC_lEEEaSK_NS4_8TiledMMAINS4_8MMA_AtomIJNS4_4SM904GMMA26MMA_64x16x32_S32S8S8_SS_TNEEEENS4_6LayoutINS5_IJSC_SC_SC_EEENS5_IJNSA_ILi0EEEST_ST_EEEEENS5_IJNS4_10UnderscoreESW_SW_EEEEENS4_13SM90_TMA_LOADENS4_14ComposedLayoutINS4_7SwizzleILi3ELi4ELi3EEENS4_18smem_ptr_flag_bitsILi8EEENSR_INS5_IJNSA_ILi8EEESI_EEENS5_IJSI_SC_EEEEEEEvNS4_8identityENS4_23SM90_TMA_LOAD_MULTICASTES19_vS1A_EENS_8epilogue10collective6detail29Sm90TmaWarpSpecializedAdapterINS1E_15DefaultEpilogueIaSK_SK_NS1D_6thread17LinearCombinationIaLi1EiiLNS1I_9ScaleType4KindE0ELNS_15FloatRoundStyleE2EaEENS1_15EpilogueDefaultEEEEEvvEEEEvNT_6ParamsE,@"STO_CUDA_ENTRY STV_DEFAULT"
_ZN7cutlass13device_kernelINS_4gemm6kernel13GemmUniversalIN4cute5tupleIJiiiiEEENS1_10collective13CollectiveMmaINS1_34MainloopSm90TmaGmmaWarpSpecializedILi5ENS5_IJNS4_1CILi2EEENSA_ILi1EEESC_EEENS1_32KernelTmaWarpSpecializedPingpongEEENS5_IJNSA_ILi64EEENSA_ILi240EEENSA_ILi128EEEEEEaNS5_IJlSC_lEEEaSK_NS4_8TiledMMAINS4_8MMA_AtomIJNS4_4SM904GMMA26MMA_64x16x32_S32S8S8_SS_TNEEEENS4_6LayoutINS5_IJSC_SC_SC_EEENS5_IJNSA_ILi0EEEST_ST_EEEEENS5_IJNS4_10UnderscoreESW_SW_EEEEENS4_13SM90_TMA_LOADENS4_14ComposedLayoutINS4_7SwizzleILi3ELi4ELi3EEENS4_18smem_ptr_flag_bitsILi8EEENSR_INS5_IJNSA_ILi8EEESI_EEENS5_IJSI_SC_EEEEEEEvNS4_8identityENS4_23SM90_TMA_LOAD_MULTICASTES19_vS1A_EENS_8epilogue10collective6detail29Sm90TmaWarpSpecializedAdapterINS1E_15DefaultEpilogueIaSK_SK_NS1D_6thread17LinearCombinationIaLi1EiiLNS1I_9ScaleType4KindE0ELNS_15FloatRoundStyleE2EaEENS1_15EpilogueDefaultEEEEEvvEEEEvNT_6ParamsE:
[----:B------:R-:W0:Y:S02]  /*0000*/  LDC R1, c[0x0][0x28] ;  /* 0x00000a00ff017b82 */ /* 0x000e240000000800 */
[----:B0-----:R-:W-:Y:S01]  /*0010*/  VIADD R1, R1, 0xfffffff8 ;  /* 0xfffffff801017836 */ /* 0x001fe20000000000 */
[----:B------:R-:W0:Y:S01]  /*0020*/  S2R R4, SR_TID.X ;  /* 0x0000000000047919 */ /* 0x000e220000002100 */
[----:B------:R-:W-:Y:S01]  /*0030*/  ELECT P0, URZ, PT ;  /* 0x00000000003f782f */ /* 0x000fe20003800000 */
[----:B------:R-:W-:Y:S01]  /*0040*/  BSSY B0, `(.L_x_0) ;  /* 0x000000f000007945 */ /* 0x000fe20003800000 */
[--C-:B0-----:R-:W-:Y:S02]  /*0050*/  SHF.R.U32.HI R2, RZ, 0x5, R4.reuse ;  /* 0x00000005ff027819 */ /* 0x101fe40000011604 */
[----:B------:R-:W-:-:S03]  /*0060*/  SHF.R.U32.HI R7, RZ, 0x7, R4 ;  /* 0x00000007ff077819 */ /* 0x000fc60000011604 */
[----:B------:R-:W0:Y:S04]  /*0070*/  SHFL.IDX PT, R5, R2, RZ, 0x1f ;  /* 0x00001fff02057589 */ /* 0x000e2800000e0000 */
[----:B------:R1:W2:Y:S01]  /*0080*/  SHFL.IDX PT, R10, R7, RZ, 0x1f ;  /* 0x00001fff070a7589 */ /* 0x0002a200000e0000 */
[----:B0-----:R-:W-:-:S13]  /*0090*/  ISETP.NE.OR P0, PT, R5, RZ, !P0 ;  /* 0x000000ff0500720c */ /* 0x001fda0004705670 */
[----:B-12---:R-:W-:Y:S05]  /*00a0*/  @P0 BRA `(.L_x_1) ;  /* 0x0000000000200947 */ /* 0x006fea0003800000 */
[----:B------:R-:W-:Y:S02]  /*00b0*/  ULDC.64 UR4, c[0x0][0x198] ;  /* 0x0000660000047ab9 */ /* 0x000fe40000000a00 */
[----:B------:R-:W-:Y:S02]  /*00c0*/  UIADD3 UR6, UP0, UR4, 0xf0, URZ ;  /* 0x000000f004067890 */ /* 0x000fe4000ff1e03f */
[----:B------:R-:W-:Y:S02]  /*00d0*/  UIADD3 UR4, UP1, UR4, 0x1f0, URZ ;  /* 0x000001f004047890 */ /* 0x000fe4000ff3e03f */
[----:B------:R-:W-:Y:S02]  /*00e0*/  UIADD3.X UR7, URZ, UR5, URZ, UP0, !UPT ;  /* 0x000000053f077290 */ /* 0x000fe400087fe43f */
[----:B------:R-:W-:-:S07]  /*00f0*/  UIADD3.X UR5, URZ, UR5, URZ, UP1, !UPT ;  /* 0x000000053f057290 */ /* 0x000fce0008ffe43f */
[----:B------:R0:W-:Y:S02]  /*0100*/  UTMACCTL.PF [UR6] ;  /* 0x00000000060079b9 */ /* 0x0001e40008040000 */
[----:B------:R0:W-:Y:S02]  /*0110*/  UTMACCTL.PF [UR4] ;  /* 0x00000000040079b9 */ /* 0x0001e40008040000 */
[----:B0-----:R-:W-:Y:S01]  /*0120*/  NOP ;  /* 0x0000000000007918 */ /* 0x001fe20000000000 */
.L_x_1:
[----:B------:R-:W-:Y:S05]  /*0130*/  BSYNC B0 ;  /* 0x0000000000007941 */ /* 0x000fea0003800000 */
.L_x_0:
[----:B------:R-:W0:Y:S01]  /*0140*/  SHFL.IDX PT, R8, R2, RZ, 0x1f ;  /* 0x00001fff02087589 */ /* 0x000e2200000e0000 */
[----:B------:R-:W-:-:S04]  /*0150*/  SHF.R.S32.HI R3, RZ, 0x1f, R4 ;  /* 0x0000001fff037819 */ /* 0x000fc80000011404 */
[----:B------:R-:W-:Y:S02]  /*0160*/  LEA.HI R3, R3, R4, RZ, 0x7 ;  /* 0x0000000403037211 */ /* 0x000fe400078f38ff */
[----:B0-----:R-:W-:-:S13]  /*0170*/  ISETP.NE.AND P0, PT, R8, RZ, PT ;  /* 0x000000ff0800720c */ /* 0x001fda0003f05270 */
[----:B------:R-:W-:Y:S05]  /*0180*/  @P0 BRA `(.L_x_2) ;  /* 0x0000000000600947 */ /* 0x000fea0003800000 */
[----:B------:R-:W0:Y:S01]  /*0190*/  S2UR UR8, SR_CgaCtaId ;  /* 0x00000000000879c3 */ /* 0x000e220000008800 */
[----:B------:R-:W-:Y:S01]  /*01a0*/  UMOV UR4, 0x400 ;  /* 0x0000040000047882 */ /* 0x000fe20000000000 */
[----:B------:R-:W-:Y:S01]  /*01b0*/  UMOV UR5, 0x1 ;  /* 0x0000000100057882 */ /* 0x000fe20000000000 */
[----:B------:R-:W-:Y:S01]  /*01c0*/  UMOV UR6, 0x2 ;  /* 0x0000000200067882 */ /* 0x000fe20000000000 */
[----:B------:R-:W-:Y:S01]  /*01d0*/  ELECT P0, URZ, PT ;  /* 0x00000000003f782f */ /* 0x000fe20003800000 */
[----:B------:R-:W-:-:S04]  /*01e0*/  UIADD3 UR6, -UR6, 0x100000, URZ ;  /* 0x0010000006067890 */ /* 0x000fc8000fffe13f */
[----:B------:R-:W-:Y:S02]  /*01f0*/  USHF.L.U32 UR7, UR6, 0xb, URZ ;  /* 0x0000000b06077899 */ /* 0x000fe4000800063f */
[----:B------:R-:W-:Y:S02]  /*0200*/  USHF.L.U32 UR6, UR6, 0x1, URZ ;  /* 0x0000000106067899 */ /* 0x000fe4000800063f */
[----:B0-----:R-:W-:Y:S02]  /*0210*/  ULEA UR8, UR8, UR4, 0x18 ;  /* 0x0000000408087291 */ /* 0x001fe4000f8ec03f */
[----:B------:R-:W-:-:S04]  /*0220*/  UIADD3 UR4, -UR5, 0x100000, URZ ;  /* 0x0010000005047890 */ /* 0x000fc8000fffe13f */
[----:B------:R-:W-:Y:S02]  /*0230*/  USHF.L.U32 UR5, UR4, 0xb, URZ ;  /* 0x0000000b04057899 */ /* 0x000fe4000800063f */
[----:B------:R-:W-:Y:S01]  /*0240*/  USHF.L.U32 UR4, UR4, 0x1, URZ ;  /* 0x0000000104047899 */ /* 0x000fe2000800063f */
[----:B------:R-:W0:Y:S11]  /*0250*/  FENCE.VIEW.ASYNC.S ;  /* 0x00000000000073c6 */ /* 0x000e360000000000 */
[----:B0-----:R0:W1:Y:S01]  /*0260*/  SYNCS.EXCH.64 URZ, [UR8], UR4 ;  /* 0x00000004083f75b2 */ /* 0x0010620008000100 */
[----:B------:R0:W2:Y:S01]  /*0270*/  SYNCS.EXCH.64 URZ, [UR8+0x28], UR6 ;  /* 0x00002806083f75b2 */ /* 0x0000a20008000100 */
[----:B------:R0:W3:Y:S01]  /*0280*/  SYNCS.EXCH.64 URZ, [UR8+0x8], UR4 ;  /* 0x00000804083f75b2 */ /* 0x0000e20008000100 */
[----:B------:R0:W4:Y:S01]  /*0290*/  SYNCS.EXCH.64 URZ, [UR8+0x30], UR6 ;  /* 0x00003006083f75b2 */ /* 0x0001220008000100 */
[----:B------:R0:W0:Y:S01]  /*02a0*/  SYNCS.EXCH.64 URZ, [UR8+0x10], UR4 ;  /* 0x00001004083f75b2 */ /* 0x0000220008000100 */
[----:B------:R0:W0:Y:S01]  /*02b0*/  SYNCS.EXCH.64 URZ, [UR8+0x38], UR6 ;  /* 0x00003806083f75b2 */ /* 0x0000220008000100 */
[----:B------:R0:W0:Y:S01]  /*02c0*/  SYNCS.EXCH.64 URZ, [UR8+0x18], UR4 ;  /* 0x00001804083f75b2 */ /* 0x0000220008000100 */
[----:B------:R0:W0:Y:S01]  /*02d0*/  SYNCS.EXCH.64 URZ, [UR8+0x40], UR6 ;  /* 0x00004006083f75b2 */ /* 0x0000220008000100 */
[----:B------:R0:W0:Y:S01]  /*02e0*/  SYNCS.EXCH.64 URZ, [UR8+0x20], UR4 ;  /* 0x00002004083f75b2 */ /* 0x0000220008000100 */
[----:B------:R0:W0:Y:S01]  /*02f0*/  SYNCS.EXCH.64 URZ, [UR8+0x48], UR6 ;  /* 0x00004806083f75b2 */ /* 0x0000220008000100 */
[----:B------:R-:W-:Y:S01]  /*0300*/  NOP ;  /* 0x0000000000007918 */ /* 0x000fe20000000000 */
.L_x_2:
[----:B------:R-:W5:Y:S01]  /*0310*/  SHFL.IDX PT, R13, R2, RZ, 0x1f ;  /* 0x00001fff020d7589 */ /* 0x000f6200000e0000 */
[----:B------:R-:W1:Y:S01]  /*0320*/  S2UR UR12, SR_CTAID.X ;  /* 0x00000000000c79c3 */ /* 0x000e620000002500 */
[----:B------:R-:W-:Y:S02]  /*0330*/  LOP3.LUT R3, R3, 0xffffff80, RZ, 0xc0, !PT ;  /* 0xffffff8003037812 */ /* 0x000fe400078ec0ff */
[----:B------:R-:W-:Y:S01]  /*0340*/  ELECT P0, URZ, PT ;  /* 0x00000000003f782f */ /* 0x000fe20003800000 */
[----:B------:R2:W3:Y:S01]  /*0350*/  SHFL.IDX PT, R12, R2, RZ, 0x1f ;  /* 0x00001fff020c7589 */ /* 0x0004e200000e0000 */
[----:B------:R-:W-:Y:S01]  /*0360*/  ELECT P1, URZ, PT ;  /* 0x00000000003f782f */ /* 0x000fe20003820000 */
[----:B------:R-:W-:Y:S01]  /*0370*/  NOP ;  /* 0x0000000000007918 */ /* 0x000fe20000000000 */
[----:B------:R-:W-:Y:S01]  /*0380*/  IMAD.IADD R3, R4, 0x1, -R3 ;  /* 0x0000000104037824 */ /* 0x000fe200078e0a03 */
[----:B------:R-:W4:Y:S01]  /*0390*/  S2R R6, SR_CTAID.Y ;  /* 0x0000000000067919 */ /* 0x000f220000002600 */
[----:B0-----:R-:W-:Y:S01]  /*03a0*/  ULDC UR4, c[0x0][0x150] ;  /* 0x0000540000047ab9 */ /* 0x001fe20000000800 */
[----:B------:R-:W0:Y:S01]  /*03b0*/  LDC R14, c[0x0][0x144] ;  /* 0x00005100ff0e7b82 */ /* 0x000e220000000800 */
[----:B------:R-:W-:Y:S01]  /*03c0*/  UMOV UR11, 0x80 ;  /* 0x00000080000b7882 */ /* 0x000fe20000000000 */
[----:B------:R-:W-:Y:S01]  /*03d0*/  SHF.R.S32.HI R0, RZ, 0x1f, R3 ;  /* 0x0000001fff007819 */ /* 0x000fe20000011403 */
[----:B------:R-:W-:Y:S01]  /*03e0*/  NOP ;  /* 0x0000000000007918 */ /* 0x000fe20000000000 */
[C---:B------:R-:W-:Y:S01]  /*03f0*/  VIADD R35, R10.reuse, 0xffffffff ;  /* 0xffffffff0a237836 */ /* 0x040fe20000000000 */
[----:B------:R-:W-:Y:S01]  /*0400*/  ISETP.NE.AND P4, PT, R10, RZ, PT ;  /* 0x000000ff0a00720c */ /* 0x000fe20003f85270 */
[----:B------:R-:W-:Y:S01]  /*0410*/  IMAD.MOV.U32 R146, RZ, RZ, 0x1 ;  /* 0x00000001ff927424 */ /* 0x000fe200078e00ff */
[----:B------:R-:W-:Y:S01]  /*0420*/  LEA.HI R9, R0, R3, RZ, 0x3 ;  /* 0x0000000300097211 */ /* 0x000fe200078f18ff */
[----:B------:R-:W0:Y:S01]  /*0430*/  LDC R15, c[0x0][0x140] ;  /* 0x00005000ff0f7b82 */ /* 0x000e220000000800 */
[----:B------:R-:W-:-:S02]  /*0440*/  ISETP.GE.U32.AND P6, PT, R35, 0x2, PT ;  /* 0x000000022300780c */ /* 0x000fc40003fc6070 */
[--C-:B------:R-:W-:Y:S02]  /*0450*/  SHF.R.S32.HI R11, RZ, 0x3, R9.reuse ;  /* 0x00000003ff0b7819 */ /* 0x100fe40000011409 */
[----:B--2---:R-:W-:Y:S02]  /*0460*/  SHF.R.S32.HI R2, RZ, 0x1f, R9 ;  /* 0x0000001fff027819 */ /* 0x004fe40000011409 */
[----:B------:R-:W-:Y:S01]  /*0470*/  SHF.R.S32.HI R9, RZ, 0x1f, R8 ;  /* 0x0000001fff097819 */ /* 0x000fe20000011408 */
[----:B------:R-:W2:Y:S01]  /*0480*/  LDC R25, c[0x0][0x148] ;  /* 0x00005200ff197b82 */ /* 0x000ea20000000800 */
[----:B-----5:R-:W-:Y:S02]  /*0490*/  ISETP.NE.OR P0, PT, R13, RZ, !P0 ;  /* 0x000000ff0d00720c */ /* 0x020fe40004705670 */
[----:B-1----:R-:W-:Y:S02]  /*04a0*/  I2FP.F32.U32 R13, UR12 ;  /* 0x0000000c000d7c45 */ /* 0x002fe40008201000 */
[----:B------:R-:W-:-:S02]  /*04b0*/  LEA.HI R2, R2, R11, RZ, 0x2 ;  /* 0x0000000b02027211 */ /* 0x000fc400078f10ff */
[----:B------:R-:W-:Y:S01]  /*04c0*/  LEA.HI R9, R9, R8, RZ, 0x2 ;  /* 0x0000000809097211 */ /* 0x000fe200078f10ff */
[----:B------:R-:W-:Y:S01]  /*04d0*/  FMUL R13, R13, UR4 ;  /* 0x000000040d0d7c20 */ /* 0x000fe20008400000 */
[----:B---3--:R-:W-:Y:S01]  /*04e0*/  ISETP.NE.OR P1, PT, R12, RZ, !P1 ;  /* 0x000000ff0c00720c */ /* 0x008fe20004f25670 */
[----:B------:R-:W-:Y:S01]  /*04f0*/  ULDC UR4, c[0x0][0x154] ;  /* 0x0000550000047ab9 */ /* 0x000fe20000000800 */
[----:B------:R-:W-:Y:S02]  /*0500*/  LOP3.LUT R12, R2, 0xfffffffc, RZ, 0xc0, !PT ;  /* 0xfffffffc020c7812 */ /* 0x000fe400078ec0ff */
[----:B------:R-:W-:Y:S01]  /*0510*/  LOP3.LUT R9, R9, 0x3ffffffc, RZ, 0xc0, !PT ;  /* 0x3ffffffc09097812 */ /* 0x000fe200078ec0ff */
[----:B------:R-:W1:Y:S01]  /*0520*/  F2I.U32.TRUNC.NTZ R13, R13 ;  /* 0x0000000d000d7305 */ /* 0x000e62000020f000 */
[----:B------:R-:W-:Y:S01]  /*0530*/  VOTEU.ALL UP1, P0 ;  /* 0x00000000003f7886 */ /* 0x000fe20000020000 */
[----:B------:R-:W-:Y:S01]  /*0540*/  IMAD.IADD R12, R11, 0x1, -R12 ;  /* 0x000000010b0c7824 */ /* 0x000fe200078e0a0c */
[----:B----4-:R-:W-:Y:S01]  /*0550*/  I2FP.F32.U32 R11, R6 ;  /* 0x00000006000b7245 */ /* 0x010fe20000201000 */
[----:B------:R-:W-:Y:S01]  /*0560*/  IMAD.IADD R9, R8, 0x1, -R9 ;  /* 0x0000000108097824 */ /* 0x000fe200078e0a09 */
[----:B------:R-:W-:Y:S01]  /*0570*/  SHF.R.S32.HI R2, RZ, 0x1f, R5 ;  /* 0x0000001fff027819 */ /* 0x000fe20000011405 */
[----:B------:R-:W3:Y:S01]  /*0580*/  @!UP1 S2UR UR7, SR_CgaCtaId ;  /* 0x00000000000799c3 */ /* 0x000ee20000008800 */
[----:B------:R-:W-:Y:S01]  /*0590*/  @!UP1 UMOV UR6, 0x400 ;  /* 0x0000040000069882 */ /* 0x000fe20000000000 */
[----:B------:R-:W-:Y:S01]  /*05a0*/  IMAD R9, R9, 0x4, R12 ;  /* 0x0000000409097824 */ /* 0x000fe200078e020c */
[----:B------:R-:W-:Y:S01]  /*05b0*/  VOTEU.ALL UP2, P1 ;  /* 0x00000000003f7886 */ /* 0x000fe20000840000 */
[----:B------:R-:W-:Y:S01]  /*05c0*/  FMUL R11, R11, UR4 ;  /* 0x000000040b0b7c20 */ /* 0x000fe20008400000 */
[----:B------:R-:W-:Y:S01]  /*05d0*/  LEA.HI R2, R2, R5, RZ, 0x2 ;  /* 0x0000000502027211 */ /* 0x000fe200078f10ff */
[----:B------:R-:W-:Y:S01]  /*05e0*/  UMOV UR4, 0x20 ;  /* 0x0000002000047882 */ /* 0x000fe20000000000 */
[----:B------:R-:W-:Y:S01]  /*05f0*/  LEA.HI R8, R9, R9, RZ, 0x1 ;  /* 0x0000000909087211 */ /* 0x000fe200078f08ff */
[----:B------:R-:W4:Y:S01]  /*0600*/  @!UP2 S2UR UR10, SR_CgaCtaId ;  /* 0x00000000000aa9c3 */ /* 0x000f220000008800 */
[----:B-1----:R-:W-:Y:S01]  /*0610*/  IMAD.MOV R13, RZ, RZ, -R13 ;  /* 0x000000ffff0d7224 */ /* 0x002fe200078e0a0d */
[----:B------:R-:W1:Y:S01]  /*0620*/  F2I.U32.TRUNC.NTZ R11, R11 ;  /* 0x0000000b000b7305 */ /* 0x000e62000020f000 */
[----:B------:R-:W-:Y:S01]  /*0630*/  LOP3.LUT R8, R8, 0xfffffffe, RZ, 0xc0, !PT ;  /* 0xfffffffe08087812 */ /* 0x000fe200078ec0ff */
[----:B------:R-:W-:-:S04]  /*0640*/  @!UP1 UIADD3 UR4, -UR4, 0x100000, URZ ;  /* 0x0010000004049890 */ /* 0x000fc8000fffe13f */
[----:B------:R-:W-:Y:S02]  /*0650*/  @!UP1 USHF.L.U32 UR5, UR4, 0xb, URZ ;  /* 0x0000000b04059899 */ /* 0x000fe4000800063f */
[----:B------:R-:W-:Y:S01]  /*0660*/  @!UP1 USHF.L.U32 UR4, UR4, 0x1, URZ ;  /* 0x0000000104049899 */ /* 0x000fe2000800063f */
[----:B0-----:R-:W-:Y:S01]  /*0670*/  IMAD R21, R14, R13, UR12 ;  /* 0x0000000c0e157e24 */ /* 0x001fe2000f8e020d */
[----:B------:R-:W-:Y:S01]  /*0680*/  LOP3.LUT R2, R2, 0xfffffffc, RZ, 0xc0, !PT ;  /* 0xfffffffc02027812 */ /* 0x000fe200078ec0ff */
[----:B------:R-:W-:Y:S01]  /*0690*/  @!UP2 UMOV UR9, 0x400 ;  /* 0x000004000009a882 */ /* 0x000fe20000000000 */
[----:B------:R-:W-:Y:S01]  /*06a0*/  IMAD.IADD R8, R9, 0x1, -R8 ;  /* 0x0000000109087824 */ /* 0x000fe200078e0a08 */
[----:B------:R-:W-:Y:S01]  /*06b0*/  VOTEU.ALL UP3, P1 ;  /* 0x00000000003f7886 */ /* 0x000fe20000860000 */
[----:B------:R-:W-:Y:S01]  /*06c0*/  VOTEU.ALL UP4, P1 ;  /* 0x00000000003f7886 */ /* 0x000fe20000880000 */
[----:B------:R-:W-:Y:S01]  /*06d0*/  IMAD.IADD R5, R5, 0x1, -R2 ;  /* 0x0000000105057824 */ /* 0x000fe200078e0a02 */
[----:B------:R-:W-:Y:S01]  /*06e0*/  VOTEU.ALL UP5, P1 ;  /* 0x00000000003f7886 */ /* 0x000fe200008a0000 */
[----:B------:R-:W-:Y:S01]  /*06f0*/  ISETP.NE.AND P3, PT, R8, R21, PT ;  /* 0x000000150800720c */ /* 0x000fe20003f65270 */
[----:B------:R-:W-:Y:S01]  /*0700*/  IMAD.SHL.U32 R2, R9, 0x4, RZ ;  /* 0x0000000409027824 */ /* 0x000fe200078e00ff */
[----:B------:R-:W-:Y:S01]  /*0710*/  ISETP.EQ.U32.AND P2, PT, R15, 0x1, PT ;  /* 0x000000010f00780c */ /* 0x000fe20003f42070 */
[----:B---3--:R-:W-:Y:S01]  /*0720*/  @!UP1 ULEA UR8, UR7, UR6, 0x18 ;  /* 0x0000000607089291 */ /* 0x008fe2000f8ec03f */
[----:B-1----:R-:W-:Y:S01]  /*0730*/  IMAD.MOV R20, RZ, RZ, -R11 ;  /* 0x000000ffff147224 */ /* 0x002fe200078e0a0b */
[----:B------:R-:W-:-:S04]  /*0740*/  @!UP2 UIADD3 UR6, -UR11, 0x100000, URZ ;  /* 0x001000000b06a890 */ /* 0x000fc8000fffe13f */
[----:B------:R-:W-:Y:S02]  /*0750*/  @!UP2 USHF.L.U32 UR7, UR6, 0xb, URZ ;  /* 0x0000000b0607a899 */ /* 0x000fe4000800063f */
[----:B------:R-:W-:Y:S01]  /*0760*/  @!UP2 USHF.L.U32 UR6, UR6, 0x1, URZ ;  /* 0x000000010606a899 */ /* 0x000fe2000800063f */
[----:B------:R-:W-:Y:S01]  /*0770*/  LOP3.LUT R147, R9, 0xc, R2, 0x78, !PT ;  /* 0x0000000c09937812 */ /* 0x000fe200078e7802 */
[----:B------:R-:W-:Y:S01]  /*0780*/  VOTEU.ALL UP0, P0 ;  /* 0x00000000003f7886 */ /* 0x000fe20000000000 */
[----:B------:R-:W-:Y:S01]  /*0790*/  VOTEU.ALL UP1, P0 ;  /* 0x00000000003f7886 */ /* 0x000fe20000020000 */
[----:B--2---:R-:W-:Y:S01]  /*07a0*/  IMAD R9, R25, R20, R6 ;  /* 0x0000001419097224 */ /* 0x004fe200078e0206 */
[----:B------:R-:W-:Y:S01]  /*07b0*/  LOP3.LUT P0, RZ, R3, 0x7, RZ, 0xc0, !PT ;  /* 0x0000000703ff7812 */ /* 0x000fe2000780c0ff */
[----:B----4-:R-:W-:Y:S01]  /*07c0*/  @!UP2 ULEA UR9, UR10, UR9, 0x18 ;  /* 0x000000090a09a291 */ /* 0x010fe2000f8ec03f */
[----:B------:R0:W1:Y:S01]  /*07d0*/  SHFL.IDX PT, R14, R7, RZ, 0x1f ;  /* 0x00001fff070e7589 */ /* 0x00006200000e0000 */
[----:B------:R-:W-:Y:S01]  /*07e0*/  VOTEU.ALL UP2, P1 ;  /* 0x00000000003f7886 */ /* 0x000fe20000840000 */
[----:B------:R-:W-:-:S02]  /*07f0*/  @P3 LEA.HI R2, R147, R147, RZ, 0x1 ;  /* 0x0000009393023211 */ /* 0x000fc400078f08ff */
[----:B------:R-:W2:Y:S02]  /*0800*/  FENCE.VIEW.ASYNC.S ;  /* 0x00000000000073c6 */ /* 0x000ea40000000000 */
[----:B--2---:R0:W2:Y:S01]  /*0810*/  @!UP0 SYNCS.EXCH.64 URZ, [UR8+0x80], UR4 ;  /* 0x00008004083f85b2 */ /* 0x0040a20008000100 */
[C---:B------:R-:W-:Y:S02]  /*0820*/  ISETP.NE.AND P1, PT, R5.reuse, 0x3, PT ;  /* 0x000000030500780c */ /* 0x040fe40003f25270 */
[----:B------:R-:W-:Y:S02]  /*0830*/  @P3 SHF.R.S32.HI R2, RZ, 0x1, R2 ;  /* 0x00000001ff023819 */ /* 0x000fe40000011402 */
[----:B------:R-:W-:Y:S02]  /*0840*/  ISETP.EQ.OR P1, PT, R5, RZ, !P1 ;  /* 0x000000ff0500720c */ /* 0x000fe40004f22670 */
[----:B------:R-:W-:Y:S02]  /*0850*/  @P3 ISETP.NE.AND P5, PT, R2, R9, PT ;  /* 0x000000090200320c */ /* 0x000fe40003fa5270 */
[----:B------:R-:W-:-:S02]  /*0860*/  ISETP.LT.U32.AND P0, PT, R147, 0x2, !P0 ;  /* 0x000000029300780c */ /* 0x000fc40004701070 */
[----:B------:R-:W-:Y:S02]  /*0870*/  ISETP.EQ.AND P1, PT, R10, RZ, P1 ;  /* 0x000000ff0a00720c */ /* 0x000fe40000f22270 */
[----:B------:R-:W-:Y:S02]  /*0880*/  SEL R9, RZ, 0x1, !P0 ;  /* 0x00000001ff097807 */ /* 0x000fe40004000000 */
[----:B------:R-:W-:Y:S01]  /*0890*/  @P3 SEL R146, RZ, 0x1, P5 ;  /* 0x00000001ff923807 */ /* 0x000fe20002800000 */
[----:B------:R0:W3:Y:S01]  /*08a0*/  @!UP1 SYNCS.EXCH.64 URZ, [UR8+0x88], UR4 ;  /* 0x00008804083f95b2 */ /* 0x0000e20008000100 */
[----:B------:R-:W-:Y:S01]  /*08b0*/  NOP ;  /* 0x0000000000007918 */ /* 0x000fe20000000000 */
[----:B------:R-:W-:Y:S02]  /*08c0*/  SEL R16, RZ, 0x1, !P1 ;  /* 0x00000001ff107807 */ /* 0x000fe40004800000 */
[----:B------:R-:W-:Y:S02]  /*08d0*/  LOP3.LUT R146, R146, R9, RZ, 0xc0, !PT ;  /* 0x0000000992927212 */ /* 0x000fe400078ec0ff */
[----:B------:R-:W-:Y:S01]  /*08e0*/  SEL R16, R16, 0x2, P6 ;  /* 0x0000000210107807 */ /* 0x000fe20003000000 */
[----:B------:R0:W4:Y:S01]  /*08f0*/  @!UP2 SYNCS.EXCH.64 URZ, [UR9+0x60], UR6 ;  /* 0x00006006093fa5b2 */ /* 0x0001220008000100 */
[----:B------:R0:W0:Y:S01]  /*0900*/  @!UP3 SYNCS.EXCH.64 URZ, [UR9+0x68], UR6 ;  /* 0x00006806093fb5b2 */ /* 0x0000220008000100 */
[----:B------:R0:W0:Y:S01]  /*0910*/  @!UP4 SYNCS.EXCH.64 URZ, [UR9+0x70], UR6 ;  /* 0x00007006093fc5b2 */ /* 0x0000220008000100 */
[----:B------:R0:W0:Y:S01]  /*0920*/  @!UP5 SYNCS.EXCH.64 URZ, [UR9+0x78], UR6 ;  /* 0x00007806093fd5b2 */ /* 0x0000220008000100 */
[----:B------:R-:W-:Y:S01]  /*0930*/  NOP ;  /* 0x0000000000007918 */ /* 0x000fe20000000000 */
[----:B-12---:R-:W-:Y:S05]  /*0940*/  @!P2 BRA `(.L_x_3) ;  /* 0x000000000008a947 */ /* 0x006fea0003800000 */
[----:B0--34-:R-:W-:Y:S01]  /*0950*/  UCGABAR_ARV ;  /* 0x00000000000079c7 */ /* 0x019fe20008000000 */
[----:B------:R-:W-:Y:S05]  /*0960*/  BRA `(.L_x_4) ;  /* 0x0000000000047947 */ /* 0x000fea0003800000 */
.L_x_3:
[----:B0--34-:R-:W-:Y:S01]  /*0970*/  NOP ;  /* 0x0000000000007918 */ /* 0x019fe20000000000 */
.L_x_4:
[----:B------:R-:W-:Y:S01]  /*0980*/  ULDC.64 UR4, c[0x0][0x598] ;  /* 0x0001660000047ab9 */ /* 0x000fe20000000a00 */
[----:B------:R-:W-:Y:S01]  /*0990*/  ULDC.64 UR44, c[0x0][0x208] ;  /* 0x00008200002c7ab9 */ /* 0x000fe20000000a00 */
[----:B------:R-:W-:-:S04]  /*09a0*/  ISETP.NE.U32.AND P0, PT, RZ, UR4, PT ;  /* 0x00000004ff007c0c */ /* 0x000fc8000bf05070 */
[----:B------:R-:W-:-:S13]  /*09b0*/  ISETP.NE.AND.EX P0, PT, RZ, UR5, PT, P0 ;  /* 0x00000005ff007c0c */ /* 0x000fda000bf05300 */
[----:B------:R-:W-:Y:S05]  /*09c0*/  @!P0 BRA `(.L_x_5) ;  /* 0x00000000001c8947 */ /* 0x000fea0003800000 */
[----:B------:R-:W0:Y:S02]  /*09d0*/  LDC.64 R8, c[0x0][0x598] ;  /* 0x00016600ff087b82 */ /* 0x000e240000000a00 */
[----:B0-----:R-:W2:Y:S02]  /*09e0*/  LDG.E.64 R8, desc[UR44][R8.64] ;  /* 0x0000002c08087981 */ /* 0x001ea4000c1e1b00 */
[----:B--2---:R-:W-:-:S04]  /*09f0*/  ISETP.NE.U32.AND P0, PT, R8, RZ, PT ;  /* 0x000000ff0800720c */ /* 0x004fc80003f05070 */
[----:B------:R-:W-:-:S13]  /*0a00*/  ISETP.NE.AND.EX P0, PT, R9, RZ, PT, P0 ;  /* 0x000000ff0900720c */ /* 0x000fda0003f05300 */
[----:B------:R-:W-:Y:S05]  /*0a10*/  @!P0 BRA `(.L_x_5) ;  /* 0x0000000000088947 */ /* 0x000fea0003800000 */
[----:B------:R0:W5:Y:S01]  /*0a20*/  LD.E R145, desc[UR44][R8.64] ;  /* 0x0000002c08917980 */ /* 0x000162000c101900 */
[----:B------:R-:W-:Y:S05]  /*0a30*/  BRA `(.L_x_6) ;  /* 0x0000000000247947 */ /* 0x000fea0003800000 */
.L_x_5:
[----:B------:R-:W-:Y:S02]  /*0a40*/  ULDC.64 UR4, c[0x0][0x588] ;  /* 0x0001620000047ab9 */ /* 0x000fe40000000a00 */
[----:B------:R-:W-:-:S04]  /*0a50*/  ISETP.NE.U32.AND P0, PT, RZ, UR4, PT ;  /* 0x00000004ff007c0c */ /* 0x000fc8000bf05070 */
[----:B------:R-:W-:-:S13]  /*0a60*/  ISETP.NE.AND.EX P0, PT, RZ, UR5, PT, P0 ;  /* 0x00000005ff007c0c */ /* 0x000fda000bf05300 */
[----:B------:R-:W-:Y:S05]  /*0a70*/  @!P0 BRA `(.L_x_7) ;  /* 0x00000000000c8947 */ /* 0x000fea0003800000 */
[----:B------:R-:W0:Y:S02]  /*0a80*/  LDC.64 R8, c[0x0][0x588] ;  /* 0x00016200ff087b82 */ /* 0x000e240000000a00 */
[----:B0-----:R1:W5:Y:S01]  /*0a90*/  LDG.E R145, desc[UR44][R8.64] ;  /* 0x0000002c08917981 */ /* 0x001362000c1e1900 */
[----:B------:R-:W-:Y:S05]  /*0aa0*/  BRA `(.L_x_6) ;  /* 0x0000000000087947 */ /* 0x000fea0003800000 */
.L_x_7:
[----:B------:R-:W-:Y:S02]  /*0ab0*/  ULDC UR4, c[0x0][0x580] ;  /* 0x0001600000047ab9 */ /* 0x000fe40000000800 */
[----:B------:R-:W-:-:S07]  /*0ac0*/  IMAD.U32 R145, RZ, RZ, UR4 ;  /* 0x00000004ff917e24 */ /* 0x000fce000f8e00ff */
.L_x_6:
[----:B------:R-:W-:Y:S02]  /*0ad0*/  ULDC.64 UR4, c[0x0][0x5a0] ;  /* 0x0001680000047ab9 */ /* 0x000fe40000000a00 */
[----:B------:R-:W-:-:S04]  /*0ae0*/  ISETP.NE.U32.AND P0, PT, RZ, UR4, PT ;  /* 0x00000004ff007c0c */ /* 0x000fc8000bf05070 */
[----:B------:R-:W-:-:S13]  /*0af0*/  ISETP.NE.AND.EX P0, PT, RZ, UR5, PT, P0 ;  /* 0x00000005ff007c0c */ /* 0x000fda000bf05300 */
[----:B------:R-:W-:Y:S05]  /*0b00*/  @!P0 BRA `(.L_x_8) ;  /* 0x00000000001c8947 */ /* 0x000fea0003800000 */
[----:B01----:R-:W0:Y:S02]  /*0b10*/  LDC.64 R8, c[0x0][0x5a0] ;  /* 0x00016800ff087b82 */ /* 0x003e240000000a00 */
[----:B0-----:R-:W2:Y:S02]  /*0b20*/  LDG.E.64 R8, desc[UR44][R8.64] ;  /* 0x0000002c08087981 */ /* 0x001ea4000c1e1b00 */
[----:B--2---:R-:W-:-:S04]  /*0b30*/  ISETP.NE.U32.AND P0, PT, R8, RZ, PT ;  /* 0x000000ff0800720c */ /* 0x004fc80003f05070 */
[----:B------:R-:W-:-:S13]  /*0b40*/  ISETP.NE.AND.EX P0, PT, R9, RZ, PT, P0 ;  /* 0x000000ff0900720c */ /* 0x000fda0003f05300 */
[----:B------:R-:W-:Y:S05]  /*0b50*/  @!P0 BRA `(.L_x_8) ;  /* 0x0000000000088947 */ /* 0x000fea0003800000 */
[----:B------:R0:W5:Y:S01]  /*0b60*/  LD.E R144, desc[UR44][R8.64] ;  /* 0x0000002c08907980 */ /* 0x000162000c101900 */
[----:B------:R-:W-:Y:S05]  /*0b70*/  BRA `(.L_x_9) ;  /* 0x0000000000247947 */ /* 0x000fea0003800000 */
.L_x_8:
[----:B------:R-:W-:Y:S02]  /*0b80*/  ULDC.64 UR4, c[0x0][0x590] ;  /* 0x0001640000047ab9 */ /* 0x000fe40000000a00 */
[----:B------:R-:W-:-:S04]  /*0b90*/  ISETP.NE.U32.AND P0, PT, RZ, UR4, PT ;  /* 0x00000004ff007c0c */ /* 0x000fc8000bf05070 */
[----:B------:R-:W-:-:S13]  /*0ba0*/  ISETP.NE.AND.EX P0, PT, RZ, UR5, PT, P0 ;  /* 0x00000005ff007c0c */ /* 0x000fda000bf05300 */
[----:B------:R-:W-:Y:S05]  /*0bb0*/  @!P0 BRA `(.L_x_10) ;  /* 0x00000000000c8947 */ /* 0x000fea0003800000 */
[----:B01----:R-:W0:Y:S02]  /*0bc0*/  LDC.64 R8, c[0x0][0x590] ;  /* 0x00016400ff087b82 */ /* 0x003e240000000a00 */
[----:B0-----:R1:W5:Y:S01]  /*0bd0*/  LDG.E R144, desc[UR44][R8.64] ;  /* 0x0000002c08907981 */ /* 0x001362000c1e1900 */
[----:B------:R-:W-:Y:S05]  /*0be0*/  BRA `(.L_x_9) ;  /* 0x0000000000087947 */ /* 0x000fea0003800000 */
.L_x_10:
[----:B------:R-:W-:Y:S02]  /*0bf0*/  ULDC UR4, c[0x0][0x584] ;  /* 0x0001610000047ab9 */ /* 0x000fe40000000800 */
[----:B------:R-:W-:-:S07]  /*0c00*/  IMAD.U32 R144, RZ, RZ, UR4 ;  /* 0x00000004ff907e24 */ /* 0x000fce000f8e00ff */
.L_x_9:
[----:B------:R-:W2:Y:S01]  /*0c10*/  LDC R2, c[0x0][0x65c] ;  /* 0x00019700ff027b82 */ /* 0x000ea20000000800 */
[----:B------:R-:W-:Y:S01]  /*0c20*/  ULDC UR6, c[0x0][0x28c] ;  /* 0x0000a30000067ab9 */ /* 0x000fe20000000800 */
[----:B------:R-:W-:Y:S01]  /*0c30*/  ISETP.NE.AND P0, PT, R10, 0x2, PT ;  /* 0x000000020a00780c */ /* 0x000fe20003f05270 */
[----:B------:R-:W-:Y:S01]  /*0c40*/  UIADD3 UR6, UR6, 0x7f, URZ ;  /* 0x0000007f06067890 */ /* 0x000fe2000fffe03f */
[----:B01----:R-:W-:Y:S01]  /*0c50*/  IMAD.U32 R8, RZ, RZ, UR12 ;  /* 0x0000000cff087e24 */ /* 0x003fe2000f8e00ff */
[----:B------:R-:W-:Y:S01]  /*0c60*/  UMOV UR36, URZ ;  /* 0x0000003f00247c82 */ /* 0x000fe20008000000 */
[----:B------:R-:W-:Y:S01]  /*0c70*/  IMAD.MOV.U32 R9, RZ, RZ, RZ ;  /* 0x000000ffff097224 */ /* 0x000fe200078e00ff */
[----:B------:R-:W-:Y:S01]  /*0c80*/  USHF.R.S32.HI UR7, URZ, 0x1f, UR6 ;  /* 0x0000001f3f077899 */ /* 0x000fe20008011406 */
[----:B------:R-:W-:Y:S01]  /*0c90*/  UMOV UR37, URZ ;  /* 0x0000003f00257c82 */ /* 0x000fe20008000000 */
[----:B------:R-:W-:Y:S02]  /*0ca0*/  ULDC.64 UR8, c[0x0][0x650] ;  /* 0x0001940000087ab9 */ /* 0x000fe40000000a00 */
[----:B------:R-:W-:-:S04]  /*0cb0*/  ULEA.HI UR7, UR7, UR6, URZ, 0x7 ;  /* 0x0000000607077291 */ /* 0x000fc8000f8f383f */
[----:B------:R-:W-:Y:S01]  /*0cc0*/  USHF.R.S32.HI UR38, URZ, 0x7, UR7 ;  /* 0x000000073f267899 */ /* 0x000fe20008011407 */
[----:B--2---:R-:W-:-:S13]  /*0cd0*/  ISETP.NE.AND P1, PT, R2, 0x1, PT ;  /* 0x000000010200780c */ /* 0x004fda0003f25270 */
[----:B------:R-:W0:Y:S01]  /*0ce0*/  @P1 LDC R19, c[0x0][0x10] ;  /* 0x00000400ff131b82 */ /* 0x000e220000000800 */
[----:B------:R-:W-:Y:S02]  /*0cf0*/  @P1 IMAD.MOV.U32 R7, RZ, RZ, RZ ;  /* 0x000000ffff071224 */ /* 0x000fe400078e00ff */
[----:B------:R-:W-:-:S05]  /*0d00*/  @P1 IMAD.MOV.U32 R17, RZ, RZ, RZ ;  /* 0x000000ffff111224 */ /* 0x000fca00078e00ff */
[----:B------:R-:W1:Y:S01]  /*0d10*/  @!P1 LDC R11, c[0x0][0xc] ;  /* 0x00000300ff0b9b82 */ /* 0x000e620000000800 */
[----:B------:R-:W-:Y:S01]  /*0d20*/  ULDC UR4, c[0x0][0xc] ;  /* 0x0000030000047ab9 */ /* 0x000fe20000000800 */
[----:B------:R-:W-:Y:S02]  /*0d30*/  ULDC UR5, c[0x0][0x10] ;  /* 0x0000040000057ab9 */ /* 0x000fe40000000800 */
[----:B------:R-:W-:-:S04]  /*0d40*/  UIMAD.WIDE.U32 UR4, UR4, UR5, URZ ;  /* 0x00000005040472a5 */ /* 0x000fc8000f8e003f */
[----:B------:R-:W2:Y:S01]  /*0d50*/  LDC R2, c[0x0][0x14] ;  /* 0x00000500ff027b82 */ /* 0x000ea20000000800 */
[----:B0-----:R-:W-:-:S04]  /*0d60*/  @P1 IMAD.WIDE.U32 R18, R19, UR12, R6 ;  /* 0x0000000c13121c25 */ /* 0x001fc8000f8e0006 */
[----:B------:R-:W-:Y:S02]  /*0d70*/  @P1 IMAD.IADD R17, R19, 0x1, R17 ;  /* 0x0000000113111824 */ /* 0x000fe400078e0211 */
[----:B-1----:R-:W-:-:S04]  /*0d80*/  @!P1 IMAD.WIDE.U32 R8, R6, R11, R8 ;  /* 0x0000000b06089225 */ /* 0x002fc800078e0008 */
[----:B------:R-:W-:Y:S02]  /*0d90*/  @!P1 IMAD.MOV.U32 R18, RZ, RZ, R8 ;  /* 0x000000ffff129224 */ /* 0x000fe400078e0008 */
[----:B------:R-:W-:Y:S02]  /*0da0*/  @!P1 IMAD.MOV.U32 R17, RZ, RZ, R9 ;  /* 0x000000ffff119224 */ /* 0x000fe400078e0009 */
[----:B--2---:R-:W-:-:S04]  /*0db0*/  IMAD.WIDE.U32 R12, R2, UR4, RZ ;  /* 0x00000004020c7c25 */ /* 0x004fc8000f8e00ff */
[----:B------:R-:W-:Y:S01]  /*0dc0*/  IMAD R23, R2, UR5, RZ ;  /* 0x0000000502177c24 */ /* 0x000fe2000f8e02ff */
[----:B------:R0:W-:Y:S03]  /*0dd0*/  STL.64 [R1], R12 ;  /* 0x0000000c01007387 */ /* 0x0001e60000100a00 */
[----:B------:R-:W-:Y:S01]  /*0de0*/  IMAD.IADD R23, R13, 0x1, R23 ;  /* 0x000000010d177824 */ /* 0x000fe200078e0217 */
[----:B------:R-:W-:Y:S06]  /*0df0*/  @P0 BRA `(.L_x_11) ;  /* 0x0000000000200947 */ /* 0x000fec0003800000 */
[----:B------:R-:W-:Y:S01]  /*0e00*/  UISETP.GE.U32.AND UP0, UPT, UR38, 0x5, UPT ;  /* 0x000000052600788c */ /* 0x000fe2000bf06070 */
[----:B------:R-:W-:Y:S01]  /*0e10*/  IADD3 R18, P0, R18, R12, RZ ;  /* 0x0000000c12127210 */ /* 0x000fe20007f1e0ff */
[----:B------:R-:W-:Y:S01]  /*0e20*/  UIMAD.WIDE.U32 UR4, UR38, -0x33333333, URZ ;  /* 0xcccccccd260478a5 */ /* 0x000fe2000f8e003f */
[----:B------:R-:W-:-:S03]  /*0e30*/  UMOV UR37, URZ ;  /* 0x0000003f00257c82 */ /* 0x000fc60008000000 */
[----:B------:R-:W-:Y:S01]  /*0e40*/  USHF.R.U32.HI UR4, URZ, 0x2, UR5 ;  /* 0x000000023f047899 */ /* 0x000fe20008011605 */
[----:B------:R-:W-:-:S03]  /*0e50*/  IMAD.X R17, R23, 0x1, R17, P0 ;  /* 0x0000000117117824 */ /* 0x000fc600000e0611 */
[----:B------:R-:W-:Y:S02]  /*0e60*/  UIMAD UR36, UR4, -0x5, UR38 ;  /* 0xfffffffb042478a4 */ /* 0x000fe4000f8e0226 */
[----:B------:R-:W-:-:S12]  /*0e70*/  @UP0 ULOP3.LUT UR37, UR4, 0x1, URZ, 0xc0, !UPT ;  /* 0x0000000104250892 */ /* 0x000fd8000f8ec03f */
.L_x_11:
[----:B------:R-:W-:Y:S01]  /*0e80*/  ISETP.GE.U32.AND P0, PT, R18, UR8, PT ;  /* 0x0000000812007c0c */ /* 0x000fe2000bf06070 */
[----:B------:R-:W-:Y:S01]  /*0e90*/  IMAD.MOV.U32 R19, RZ, RZ, -0x1 ;  /* 0xffffffffff137424 */ /* 0x000fe200078e00ff */
[----:B------:R-:W-:Y:S01]  /*0ea0*/  PRMT R8, RZ, 0x7610, R8 ;  /* 0x00007610ff087816 */ /* 0x000fe20000000008 */
[----:B------:R-:W-:Y:S01]  /*0eb0*/  IMAD.MOV.U32 R22, RZ, RZ, -0x1 ;  /* 0xffffffffff167424 */ /* 0x000fe200078e00ff */
[----:B------:R-:W-:Y:S01]  /*0ec0*/  ISETP.GE.U32.AND.EX P0, PT, R17, UR9, PT, P0 ;  /* 0x0000000911007c0c */ /* 0x000fe2000bf06100 */
[----:B------:R-:W-:-:S12]  /*0ed0*/  IMAD.MOV.U32 R2, RZ, RZ, -0x1 ;  /* 0xffffffffff027424 */ /* 0x000fd800078e00ff */
[----:B------:R-:W-:Y:S05]  /*0ee0*/  @P0 BRA `(.L_x_12) ;  /* 0x00000004002c0947 */ /* 0x000fea0003800000 */
[----:B------:R-:W1:Y:S01]  /*0ef0*/  LDC.64 R26, c[0x0][0x628] ;  /* 0x00018a00ff1a7b82 */ /* 0x000e620000000a00 */
[----:B------:R-:W-:Y:S02]  /*0f00*/  IMAD.MOV.U32 R8, RZ, RZ, R18 ;  /* 0x000000ffff087224 */ /* 0x000fe400078e0012 */
[----:B------:R-:W-:-:S05]  /*0f10*/  IMAD.MOV.U32 R9, RZ, RZ, R17 ;  /* 0x000000ffff097224 */ /* 0x000fca00078e0011 */
[----:B------:R-:W2:Y:S08]  /*0f20*/  LDC R2, c[0x0][0x630] ;  /* 0x00018c00ff027b82 */ /* 0x000eb00000000800 */
[----:B------:R-:W3:Y:S01]  /*0f30*/  LDC.64 R28, c[0x0][0x620] ;  /* 0x00018800ff1c7b82 */ /* 0x000ee20000000a00 */
[----:B-1----:R-:W-:-:S04]  /*0f40*/  ISETP.NE.U32.AND P0, PT, R26, RZ, PT ;  /* 0x000000ff1a00720c */ /* 0x002fc80003f05070 */
[----:B------:R-:W-:-:S13]  /*0f50*/  ISETP.NE.AND.EX P0, PT, R27, RZ, PT, P0 ;  /* 0x000000ff1b00720c */ /* 0x000fda0003f05300 */
[----:B--23--:R-:W-:Y:S05]  /*0f60*/  @!P0 BRA `(.L_x_13) ;  /* 0x0000000000288947 */ /* 0x00cfea0003800000 */
[----:B0-----:R-:W0:Y:S02]  /*0f70*/  LDC R13, c[0x0][0x634] ;  /* 0x00018d00ff0d7b82 */ /* 0x001e240000000800 */
[----:B0-----:R-:W-:-:S05]  /*0f80*/  IADD3 R13, P0, R18, R13, RZ ;  /* 0x0000000d120d7210 */ /* 0x001fca0007f1e0ff */
[----:B------:R-:W-:-:S04]  /*0f90*/  IMAD.X R15, RZ, RZ, R17, P0 ;  /* 0x000000ffff0f7224 */ /* 0x000fc800000e0611 */
[----:B------:R-:W-:-:S04]  /*0fa0*/  IMAD.WIDE.U32 R8, R15, R26, RZ ;  /* 0x0000001a0f087225 */ /* 0x000fc800078e00ff */
[----:B------:R-:W-:-:S04]  /*0fb0*/  IMAD.WIDE.U32 R10, P0, R13, R27, R8 ;  /* 0x0000001b0d0a7225 */ /* 0x000fc80007800008 */
[----:B------:R-:W-:-:S04]  /*0fc0*/  IMAD.WIDE.U32 R8, R13, R26, RZ ;  /* 0x0000001a0d087225 */ /* 0x000fc800078e00ff */
[----:B------:R-:W-:Y:S01]  /*0fd0*/  IMAD.X R13, RZ, RZ, RZ, P0 ;  /* 0x000000ffff0d7224 */ /* 0x000fe200000e06ff */
[----:B------:R-:W-:Y:S01]  /*0fe0*/  IADD3 RZ, P0, R9, R10, RZ ;  /* 0x0000000a09ff7210 */ /* 0x000fe20007f1e0ff */
[----:B------:R-:W-:-:S04]  /*0ff0*/  IMAD.MOV.U32 R12, RZ, RZ, R11 ;  /* 0x000000ffff0c7224 */ /* 0x000fc800078e000b */
[----:B------:R-:W-:-:S08]  /*1000*/  IMAD.WIDE.U32.X R8, R15, R27, R12, P0 ;  /* 0x0000001b0f087225 */ /* 0x000fd000000e040c */
.L_x_13:
[----:B------:R-:W1:Y:S01]  /*1010*/  LDC.64 R32, c[0x0][0x640] ;  /* 0x00019000ff207b82 */ /* 0x000e620000000a00 */
[-C--:B------:R-:W-:Y:S01]  /*1020*/  SHF.R.U64 R30, R8, R2.reuse, R9 ;  /* 0x00000002081e7219 */ /* 0x080fe20000001209 */
[----:B------:R-:W-:Y:S01]  /*1030*/  IMAD.MOV.U32 R19, RZ, RZ, R17 ;  /* 0x000000ffff137224 */ /* 0x000fe200078e0011 */
[----:B------:R-:W-:Y:S01]  /*1040*/  SHF.R.U32.HI R2, RZ, R2, R9 ;  /* 0x00000002ff027219 */ /* 0x000fe20000011609 */
[----:B------:R-:W-:Y:S01]  /*1050*/  IMAD.MOV.U32 R26, RZ, RZ, 0x1 ;  /* 0x00000001ff1a7424 */ /* 0x000fe200078e00ff */
[----:B------:R-:W-:-:S03]  /*1060*/  IADD3 R11, P0, RZ, -R30, RZ ;  /* 0x8000001eff0b7210 */ /* 0x000fc60007f1e0ff */
[----:B------:R-:W2:Y:S02]  /*1070*/  LDC R10, c[0x0][0x618] ;  /* 0x00018600ff0a7b82 */ /* 0x000ea40000000800 */
[----:B------:R-:W-:-:S04]  /*1080*/  IMAD.X R9, RZ, RZ, ~R2, P0 ;  /* 0x000000ffff097224 */ /* 0x000fc800000e0e02 */
[-C--:B------:R-:W-:Y:S02]  /*1090*/  IMAD R2, R9, R28.reuse, RZ ;  /* 0x0000001c09027224 */ /* 0x080fe400078e02ff */
[----:B0-----:R-:W0:Y:S01]  /*10a0*/  LDC R13, c[0x0][0x608] ;  /* 0x00018200ff0d7b82 */ /* 0x001e220000000800 */
[----:B------:R-:W-:-:S04]  /*10b0*/  IMAD.WIDE.U32 R8, R11, R28, R18 ;  /* 0x0000001c0b087225 */ /* 0x000fc800078e0012 */
[----:B------:R-:W-:Y:S02]  /*10c0*/  IMAD R11, R11, R29, R2 ;  /* 0x0000001d0b0b7224 */ /* 0x000fe400078e0202 */
[----:B------:R-:W-:Y:S01]  /*10d0*/  IMAD.MOV.U32 R2, RZ, RZ, -0x1 ;  /* 0xffffffffff027424 */ /* 0x000fe200078e00ff */
[----:B------:R-:W3:Y:S01]  /*10e0*/  LDC R31, c[0x0][0x658] ;  /* 0x00019600ff1f7b82 */ /* 0x000ee20000000800 */
[----:B------:R-:W-:Y:S01]  /*10f0*/  IMAD.IADD R9, R9, 0x1, R11 ;  /* 0x0000000109097824 */ /* 0x000fe200078e020b */
[----:B-1----:R-:W-:-:S04]  /*1100*/  ISETP.NE.U32.AND P0, PT, R32, RZ, PT ;  /* 0x000000ff2000720c */ /* 0x002fc80003f05070 */
[----:B------:R-:W-:Y:S02]  /*1110*/  ISETP.NE.AND.EX P0, PT, R33, RZ, PT, P0 ;  /* 0x000000ff2100720c */ /* 0x000fe40003f05300 */
[----:B------:R-:W1:Y:S01]  /*1120*/  LDC R29, c[0x0][0x600] ;  /* 0x00018000ff1d7b82 */ /* 0x000e620000000800 */
[-CC-:B--2---:R-:W-:Y:S02]  /*1130*/  SHF.R.U64 R27, R8, R10.reuse, R9.reuse ;  /* 0x0000000a081b7219 */ /* 0x184fe40000001209 */
[----:B------:R-:W-:-:S05]  /*1140*/  SHF.R.U32.HI R8, RZ, R10, R9 ;  /* 0x0000000aff087219 */ /* 0x000fca0000011609 */
[----:B------:R-:W2:Y:S01]  /*1150*/  LDC R22, c[0x0][0x648] ;  /* 0x00019200ff167b82 */ /* 0x000ea20000000800 */
[-CC-:B0-----:R-:W-:Y:S02]  /*1160*/  SHF.R.U64 R34, R27, R13.reuse, R8.reuse ;  /* 0x0000000d1b227219 */ /* 0x181fe40000001208 */
[----:B------:R-:W-:-:S05]  /*1170*/  SHF.R.U32.HI R8, RZ, R13, R8 ;  /* 0x0000000dff087219 */ /* 0x000fca0000011608 */
[----:B------:R-:W0:Y:S01]  /*1180*/  LDC R24, c[0x0][0x638] ;  /* 0x00018e00ff187b82 */ /* 0x000e220000000800 */
[-CC-:B---3--:R-:W-:Y:S02]  /*1190*/  SHF.R.U64 R36, R34, R31.reuse, R8.reuse ;  /* 0x0000001f22247219 */ /* 0x188fe40000001208 */
[-C--:B------:R-:W-:Y:S02]  /*11a0*/  SHF.L.U32 R2, R2, R31.reuse, RZ ;  /* 0x0000001f02027219 */ /* 0x080fe400000006ff */
[----:B------:R-:W-:Y:S01]  /*11b0*/  SHF.R.U32.HI R9, RZ, R31, R8 ;  /* 0x0000001fff097219 */ /* 0x000fe20000011608 */
[----:B------:R-:W-:Y:S01]  /*11c0*/  IMAD.MOV.U32 R8, RZ, RZ, R36 ;  /* 0x000000ffff087224 */ /* 0x000fe200078e0024 */
[----:B------:R-:W-:Y:S01]  /*11d0*/  LOP3.LUT R15, RZ, R2, RZ, 0x33, !PT ;  /* 0x00000002ff0f7212 */ /* 0x000fe200078e33ff */
[----:B------:R-:W3:Y:S01]  /*11e0*/  LDC R28, c[0x0][0x610] ;  /* 0x00018400ff1c7b82 */ /* 0x000ee20000000800 */
[----:B------:R-:W-:Y:S05]  /*11f0*/  @!P0 BRA `(.L_x_14) ;  /* 0x0000000000288947 */ /* 0x000fea0003800000 */
[----:B------:R-:W4:Y:S02]  /*1200*/  LDC R13, c[0x0][0x64c] ;  /* 0x00019300ff0d7b82 */ /* 0x000f240000000800 */
[----:B----4-:R-:W-:-:S05]  /*1210*/  IADD3 R13, P0, R36, R13, RZ ;  /* 0x0000000d240d7210 */ /* 0x010fca0007f1e0ff */
        /* <DEDUP_REMOVED lines=8> */
.L_x_14:
[----:B--2---:R-:W-:Y:S01]  /*12a0*/  SHF.R.U64 R7, R8, R22, R9 ;  /* 0x0000001608077219 */ /* 0x004fe20000001209 */
[----:B-1----:R-:W-:Y:S01]  /*12b0*/  VIADD R8, R29, 0xffffffff ;  /* 0xffffffff1d087836 */ /* 0x002fe20000000000 */
[----:B------:R-:W-:Y:S01]  /*12c0*/  SHF.L.U32 R2, R26, R31, RZ ;  /* 0x0000001f1a027219 */ /* 0x000fe200000006ff */
[----:B------:R-:W-:Y:S01]  /*12d0*/  @P1 IMAD R21, R25, R20, R6 ;  /* 0x0000001419151224 */ /* 0x000fe200078e0206 */
[----:B------:R-:W-:Y:S01]  /*12e0*/  LOP3.LUT R15, R34, R15, RZ, 0xc0, !PT ;  /* 0x0000000f220f7212 */ /* 0x000fe200078ec0ff */
[----:B------:R-:W-:Y:S01]  /*12f0*/  IMAD.MOV R9, RZ, RZ, -R7 ;  /* 0x000000ffff097224 */ /* 0x000fe200078e0a07 */
[----:B------:R-:W-:-:S03]  /*1300*/  LOP3.LUT R8, R27, R8, RZ, 0xc0, !PT ;  /* 0x000000081b087212 */ /* 0x000fc600078ec0ff */
[----:B------:R-:W-:Y:S02]  /*1310*/  IMAD R6, R2, R7, R15 ;  /* 0x0000000702067224 */ /* 0x000fe400078e020f */
[----:B0-----:R-:W-:Y:S02]  /*1320*/  IMAD R2, R9, R24, R36 ;  /* 0x0000001809027224 */ /* 0x001fe400078e0224 */
[----:B---3--:R-:W-:Y:S02]  /*1330*/  IMAD R19, R6, R28, R21 ;  /* 0x0000001c06137224 */ /* 0x008fe400078e0215 */
[----:B------:R-:W-:Y:S02]  /*1340*/  IMAD R2, R2, R29, R8 ;  /* 0x0000001d02027224 */ /* 0x000fe400078e0208 */
[----:B------:R-:W-:-:S03]  /*1350*/  IMAD.MOV.U32 R6, RZ, RZ, 0x1 ;  /* 0x00000001ff067424 */ /* 0x000fc600078e00ff */
[----:B------:R-:W-:Y:S02]  /*1360*/  SEL R22, R2, R19, !P1 ;  /* 0x0000001302167207 */ /* 0x000fe40004800000 */
[----:B------:R-:W-:Y:S01]  /*1370*/  SEL R19, R19, R2, !P1 ;  /* 0x0000000213137207 */ /* 0x000fe20004800000 */
[----:B------:R-:W-:Y:S01]  /*1380*/  IMAD.MOV.U32 R2, RZ, RZ, R30 ;  /* 0x000000ffff027224 */ /* 0x000fe200078e001e */
[----:B------:R-:W-:-:S07]  /*1390*/  PRMT R8, R6, 0x7610, R8 ;  /* 0x0000761006087816 */ /* 0x000fce0000000008 */
.L_x_12:
[----:B------:R-:W-:Y:S05]  /*13a0*/  @!P2 BRA `(.L_x_15) ;  /* 0x00000000000ca947 */ /* 0x000fea0003800000 */
[----:B------:R-:W-:Y:S01]  /*13b0*/  UCGABAR_WAIT ;  /* 0x0000000000007dc7 */ /* 0x000fe20008000000 */
[----:B------:R-:W-:Y:S01]  /*13c0*/  CCTL.IVALL ;  /* 0x00000000ff00798f */ /* 0x000fe20002000000 */
[----:B------:R-:W-:Y:S05]  /*13d0*/  BRA `(.L_x_16) ;  /* 0x0000000000047947 */ /* 0x000fea0003800000 */
.L_x_15:
[----:B------:R-:W-:Y:S06]  /*13e0*/  BAR.SYNC.DEFER_BLOCKING 0x0 ;  /* 0x0000000000007b1d */ /* 0x000fec0000010000 */
.L_x_16:
[----:B------:R-:W-:Y:S05]  /*13f0*/  @!P4 BRA `(.L_x_17) ;  /* 0x000000a40084c947 */ /* 0x000fea0003800000 */
[----:B------:R-:W-:-:S13]  /*1400*/  ISETP.GT.U32.AND P0, PT, R35, 0x1, PT ;  /* 0x000000012300780c */ /* 0x000fda0003f04070 */
[----:B------:R-:W-:Y:S05]  /*1410*/  @P0 EXIT ;  /* 0x000000000000094d */ /* 0x000fea0003800000 */
.L_x_18:
[----:B------:R-:W-:-:S08]  /*1420*/  NOP ;  /* 0x0000000000007918 */ /* 0x000fd00000000000 */
[----:B------:R-:W1:Y:S02]  /*1430*/  USETMAXREG.TRY_ALLOC.CTAPOOL UP0, 0xe8 ;  /* 0x000000e8000079c8 */ /* 0x000e640008000600 */
[----:B-1----:R-:W-:-:S13]  /*1440*/  PLOP3.LUT P0, PT, PT, PT, UP0, 0x80, 0x0 ;  /* 0x000000000000781c */ /* 0x002fda0003f0f008 */
[----:B------:R-:W-:Y:S05]  /*1450*/  @!P0 BRA `(.L_x_18) ;  /* 0xfffffffc00f08947 */ /* 0x000fea000383ffff */
[----:B------:R-:W-:-:S13]  /*1460*/  LOP3.LUT P0, RZ, R8, 0xff, RZ, 0xc0, !PT ;  /* 0x000000ff08ff7812 */ /* 0x000fda000780c0ff */
[----:B------:R-:W-:Y:S05]  /*1470*/  @!P0 EXIT ;  /* 0x000000000000894d */ /* 0x000fea0003800000 */
[----:B------:R-:W1:Y:S01]  /*1480*/  S2UR UR4, SR_CgaCtaId ;  /* 0x00000000000479c3 */ /* 0x000e620000008800 */
[----:B------:R-:W-:Y:S01]  /*1490*/  VIADD R14, R14, 0xffffffff ;  /* 0xffffffff0e0e7836 */ /* 0x000fe20000000000 */
[CC--:B------:R-:W-:Y:S01]  /*14a0*/  LEA.HI R4, R0.reuse, R3.reuse, RZ, 0x2 ;  /* 0x0000000300047211 */ /* 0x0c0fe200078f10ff */
[----:B------:R-:W-:Y:S01]  /*14b0*/  UMOV UR40, 0x400 ;  /* 0x0000040000287882 */ /* 0x000fe20000000000 */
[----:B------:R-:W-:Y:S01]  /*14c0*/  LEA.HI R0, R0, R3, RZ, 0x5 ;  /* 0x0000000300007211 */ /* 0x000fe200078f28ff */
[----:B------:R-:W-:Y:S01]  /*14d0*/  UISETP.LT.AND UP0, UPT, UR38, 0x1, UPT ;  /* 0x000000012600788c */ /* 0x000fe2000bf01270 */
[----:B------:R-:W-:Y:S01]  /*14e0*/  R2UR UR41, R14 ;  /* 0x000000000e2972ca */ /* 0x000fe200000e0000 */
[----:B------:R-:W-:Y:S01]  /*14f0*/  ULDC UR5, c[0x0][0x284] ;  /* 0x0000a10000057ab9 */ /* 0x000fe20000000800 */
[--C-:B------:R-:W-:Y:S01]  /*1500*/  SHF.R.S32.HI R148, RZ, 0x2, R4.reuse ;  /* 0x00000002ff947819 */ /* 0x100fe20000011404 */
[----:B------:R-:W-:Y:S01]  /*1510*/  USEL UR43, UR38, 0x1, UP0 ;  /* 0x00000001262b7887 */ /* 0x000fe20008000000 */
[----:B------:R-:W-:Y:S01]  /*1520*/  SHF.R.S32.HI R5, RZ, 0x1f, R4 ;  /* 0x0000001fff057819 */ /* 0x000fe20000011404 */
[----:B------:R-:W-:Y:S01]  /*1530*/  USHF.L.U32 UR39, UR38, 0x1, URZ ;  /* 0x0000000126277899 */ /* 0x000fe2000800063f */
[----:B------:R-:W-:Y:S01]  /*1540*/  LOP3.LUT R150, R4, 0xfffffffc, RZ, 0xc0, !PT ;  /* 0xfffffffc04967812 */ /* 0x000fe200078ec0ff */
[----:B------:R-:W-:Y:S01]  /*1550*/  UIADD3 UR43, -UR43, UR38, URZ ;  /* 0x000000262b2b7290 */ /* 0x000fe2000fffe13f */
[----:B------:R-:W-:-:S02]  /*1560*/  LEA.HI R5, R5, R148, RZ, 0x3 ;  /* 0x0000009405057211 */ /* 0x000fc400078f18ff */
[----:B------:R-:W-:Y:S01]  /*1570*/  ISETP.NE.AND P0, PT, R14, RZ, PT ;  /* 0x000000ff0e00720c */ /* 0x000fe20003f05270 */
[----:B------:R-:W-:Y:S01]  /*1580*/  IMAD.IADD R150, R3, 0x1, -R150 ;  /* 0x0000000103967824 */ /* 0x000fe200078e0a96 */
[----:B------:R-:W-:Y:S01]  /*1590*/  LOP3.LUT R5, R5, 0xfffffff8, RZ, 0xc0, !PT ;  /* 0xfffffff805057812 */ /* 0x000fe200078ec0ff */
[----:B------:R-:W-:Y:S01]  /*15a0*/  USHF.L.U32 UR41, UR41, 0x3, URZ ;  /* 0x0000000329297899 */ /* 0x000fe2000800063f */
[----:B------:R-:W-:-:S03]  /*15b0*/  SEL R157, RZ, 0x1, P0 ;  /* 0x00000001ff9d7807 */ /* 0x000fc60000000000 */
[----:B------:R-:W-:Y:S01]  /*15c0*/  IMAD.IADD R148, R148, 0x1, -R5 ;  /* 0x0000000194947824 */ /* 0x000fe200078e0a05 */
[----:B-1----:R-:W-:Y:S01]  /*15d0*/  ULEA UR40, UR4, UR40, 0x18 ;  /* 0x0000002804287291 */ /* 0x002fe2000f8ec03f */
[----:B------:R-:W-:Y:S01]  /*15e0*/  SHF.R.S32.HI R5, RZ, 0x5, R0 ;  /* 0x00000005ff057819 */ /* 0x000fe20000011400 */
[----:B------:R-:W-:Y:S02]  /*15f0*/  IMAD.U32 R152, RZ, RZ, UR41 ;  /* 0x00000029ff987e24 */ /* 0x000fe4000f8e00ff */
[----:B------:R-:W-:Y:S01]  /*1600*/  UIADD3 UR42, UR40, 0x60, URZ ;  /* 0x00000060282a7890 */ /* 0x000fe2000fffe03f */
[--C-:B------:R-:W-:Y:S01]  /*1610*/  SHF.R.S32.HI R149, RZ, 0x1f, R148.reuse ;  /* 0x0000001fff957819 */ /* 0x100fe20000011494 */
[C-C-:B------:R-:W-:Y:S01]  /*1620*/  IMAD R155, R5.reuse, -0x10, -R148.reuse ;  /* 0xfffffff0059b7824 */ /* 0x140fe200078e0a94 */
[C---:B------:R-:W-:Y:S02]  /*1630*/  LOP3.LUT R154, R152.reuse, 0x8, RZ, 0xc0, !PT ;  /* 0x00000008989a7812 */ /* 0x040fe400078ec0ff */
[----:B------:R-:W-:Y:S01]  /*1640*/  LOP3.LUT R152, R152, 0x8, RZ, 0xc, !PT ;  /* 0x0000000898987812 */ /* 0x000fe200078e0cff */
[----:B------:R-:W-:Y:S01]  /*1650*/  IMAD.U32 R151, RZ, RZ, UR42 ;  /* 0x0000002aff977e24 */ /* 0x000fe2000f8e00ff */
[----:B------:R-:W-:Y:S01]  /*1660*/  LOP3.LUT R154, R154, 0x18, RZ, 0x3c, !PT ;  /* 0x000000189a9a7812 */ /* 0x000fe200078e3cff */
[----:B------:R-:W-:-:S04]  /*1670*/  IMAD.WIDE R148, R5, 0x10, R148 ;  /* 0x0000001005947825 */ /* 0x000fc800078e0294 */
[----:B------:R-:W-:Y:S02]  /*1680*/  VIADD R153, R151, UR41 ;  /* 0x0000002997997c36 */ /* 0x000fe40008000000 */
[----:B------:R-:W-:-:S07]  /*1690*/  VIADD R155, R155, UR5 ;  /* 0x000000059b9b7c36 */ /* 0x000fce0008000000 */
.L_x_282:
[----:B------:R-:W-:Y:S01]  /*16a0*/  SHF.L.U32 R0, R157, 0x1f, RZ ;  /* 0x0000001f9d007819 */ /* 0x000fe200000006ff */
[----:B------:R-:W-:Y:S02]  /*16b0*/  ULDC UR4, c[0x0][0x28c] ;  /* 0x0000a30000047ab9 */ /* 0x000fe40000000800 */
[----:B------:R-:W-:Y:S01]  /*16c0*/  ISETP.LT.AND P1, PT, RZ, UR4, PT ;  /* 0x00000004ff007c0c */ /* 0x000fe2000bf21270 */
[----:B-1----:R-:W1:Y:S02]  /*16d0*/  SYNCS.PHASECHK.TRANS64.TRYWAIT P0, [R151+UR41], R0 ;  /* 0x00000000970075a7 */ /* 0x002e640008000169 */
[----:B-1-34-:R-:W-:Y:S10]  /*16e0*/  @!P0 BRA `(.L_x_19) ;  /* 0x000000b400048947 */ /* 0x01aff40003800000 */
.L_x_305:
[----:B------:R-:W-:Y:S05]  /*16f0*/  @P1 BRA `(.L_x_20) ;  /* 0x0000000000401947 */ /* 0x000fea0003800000 */
[----:B-1----:R-:W-:Y:S01]  /*1700*/  MOV R0, 0x0 ;  /* 0x0000000000007802 */ /* 0x002fe20000000f00 */
[----:B------:R-:W-:Y:S01]  /*1710*/  ULDC.64 UR4, c[0x4][0x68] ;  /* 0x01001a0000047ab9 */ /* 0x000fe20000000a00 */
[----:B------:R-:W-:Y:S01]  /*1720*/  ULDC.64 UR6, c[0x4][0x8] ;  /* 0x0100020000067ab9 */ /* 0x000fe20000000a00 */
[----:B------:R-:W-:Y:S01]  /*1730*/  IMAD.U32 R4, RZ, RZ, UR4 ;  /* 0x00000004ff047e24 */ /* 0x000fe2000f8e00ff */
[----:B------:R1:W2:Y:S01]  /*1740*/  LDC.64 R14, c[0x4][R0] ;  /* 0x01000000000e7b82 */ /* 0x0002a20000000a00 */
[----:B------:R-:W-:Y:S01]  /*1750*/  IMAD.U32 R5, RZ, RZ, UR5 ;  /* 0x00000005ff057e24 */ /* 0x000fe2000f8e00ff */
[----:B------:R-:W-:Y:S01]  /*1760*/  ULDC.64 UR4, c[0x4][0x70] ;  /* 0x01001c0000047ab9 */ /* 0x000fe20000000a00 */
[----:B------:R-:W-:Y:S02]  /*1770*/  IMAD.U32 R10, RZ, RZ, UR6 ;  /* 0x00000006ff0a7e24 */ /* 0x000fe4000f8e00ff */
[----:B------:R-:W-:Y:S02]  /*1780*/  IMAD.U32 R6, RZ, RZ, UR4 ;  /* 0x00000004ff067e24 */ /* 0x000fe4000f8e00ff */
[----:B------:R-:W-:-:S02]  /*1790*/  IMAD.U32 R7, RZ, RZ, UR5 ;  /* 0x00000005ff077e24 */ /* 0x000fc4000f8e00ff */
[----:B------:R-:W-:Y:S02]  /*17a0*/  IMAD.U32 R11, RZ, RZ, UR7 ;  /* 0x00000007ff0b7e24 */ /* 0x000fe4000f8e00ff */
[----:B------:R-:W-:Y:S02]  /*17b0*/  IMAD.MOV.U32 R8, RZ, RZ, 0x1e1 ;  /* 0x000001e1ff087424 */ /* 0x000fe400078e00ff */
[----:B0-----:R-:W-:Y:S02]  /*17c0*/  IMAD.MOV.U32 R12, RZ, RZ, 0x1 ;  /* 0x00000001ff0c7424 */ /* 0x001fe400078e00ff */
[----:B-1----:R-:W-:-:S07]  /*17d0*/  IMAD.MOV.U32 R13, RZ, RZ, RZ ;  /* 0x000000ffff0d7224 */ /* 0x002fce00078e00ff */
[----:B------:R-:W-:-:S07]  /*17e0*/  LEPC R20, `(.L_x_20) ;  /* 0x000000001014794e */ /* 0x000fce0000000000 */
[----:B--2--5:R-:W-:Y:S05]  /*17f0*/  CALL.ABS.NOINC R14 ;  /* 0x000000000e007343 */ /* 0x024fea0003c00000 */
.L_x_20:
[----:B-1----:R-:W-:-:S04]  /*1800*/  LOP3.LUT R0, R16, 0x1, RZ, 0xfc, !PT ;  /* 0x0000000110007812 */ /* 0x002fc800078efcff */
[----:B------:R-:W-:-:S13]  /*1810*/  ISETP.NE.AND P0, PT, R0, 0x3, PT ;  /* 0x000000030000780c */ /* 0x000fda0003f05270 */
[----:B------:R-:W-:Y:S05]  /*1820*/  @!P0 BRA `(.L_x_21) ;  /* 0x0000000000048947 */ /* 0x000fea0003800000 */
[----:B------:R-:W-:Y:S01]  /*1830*/  BPT.TRAP 0x1 ;  /* 0x000000040000795c */ /* 0x000fe20000300000 */
.L_x_21:
[----:B------:R-:W-:Y:S02]  /*1840*/  IMAD.U32 R3, RZ, RZ, UR36 ;  /* 0x00000024ff037e24 */ /* 0x000fe4000f8e00ff */
[----:B------:R-:W-:-:S03]  /*1850*/  IMAD.U32 R0, RZ, RZ, UR37 ;  /* 0x00000025ff007e24 */ /* 0x000fc6000f8e00ff */
[----:B------:R-:W-:Y:S02]  /*1860*/  LEA R3, R3, UR40, 0x3 ;  /* 0x0000002803037c11 */ /* 0x000fe4000f8e18ff */
[----:B------:R-:W-:-:S04]  /*1870*/  SHF.L.U32 R0, R0, 0x1f, RZ ;  /* 0x0000001f00007819 */ /* 0x000fc800000006ff */
[----:B------:R1:W2:Y:S01]  /*1880*/  SYNCS.PHASECHK.TRANS64.TRYWAIT P1, [R3+URZ], R0 ;  /* 0x00000000030075a7 */ /* 0x0002a2000802017f */
[----:B------:R-:W-:Y:S05]  /*1890*/  @!P0 BRA `(.L_x_22) ;  /* 0x0000000000048947 */ /* 0x000fea0003800000 */
[----:B------:R-:W-:Y:S01]  /*18a0*/  BPT.TRAP 0x1 ;  /* 0x000000040000795c */ /* 0x000fe20000300000 */
.L_x_22:
[----:B------:R-:W-:-:S05]  /*18b0*/  IMAD.U32 R4, RZ, RZ, UR43 ;  /* 0x0000002bff047e24 */ /* 0x000fca000f8e00ff */
[----:B------:R-:W-:Y:S01]  /*18c0*/  ISETP.GE.AND P2, PT, R4, 0x1, PT ;  /* 0x000000010400780c */ /* 0x000fe20003f46270 */
[----:B--2---:R-:W-:-:S12]  /*18d0*/  @P1 BRA `(.L_x_23) ;  /* 0x0000000000081947 */ /* 0x004fd80003800000 */
[----:B------:R-:W2:Y:S02]  /*18e0*/  SYNCS.PHASECHK.TRANS64.TRYWAIT P1, [R3+URZ], R0 ;  /* 0x00000000030075a7 */ /* 0x000ea4000802017f */
[----:B--2---:R-:W-:Y:S05]  /*18f0*/  @!P1 BRA `(.L_x_24) ;  /* 0x000000b000949947 */ /* 0x004fea0003800000 */
.L_x_23:
[----:B------:R-:W-:Y:S05]  /*1900*/  WARPSYNC.ALL ;  /* 0x0000000000007948 */ /* 0x000fea0003800000 */
[----:B------:R-:W-:Y:S01]  /*1910*/  UIADD3 UR5, UR40, 0xa180, URZ ;  /* 0x0000a18028057890 */ /* 0x000fe2000fffe03f */
[----:B------:R-:W-:Y:S01]  /*1920*/  WARPGROUP.ARRIVE ;  /* 0x00000000000079c5 */ /* 0x000fe20000000000 */
[----:B------:R-:W-:Y:S02]  /*1930*/  UIADD3 UR4, UR40, 0x180, URZ ;  /* 0x0000018028047890 */ /* 0x000fe4000fffe03f */
[----:B------:R-:W-:Y:S02]  /*1940*/  USHF.R.U32.HI UR5, URZ, 0x4, UR5 ;  /* 0x000000043f057899 */ /* 0x000fe40008011605 */
[----:B------:R-:W-:-:S02]  /*1950*/  USHF.R.U32.HI UR4, URZ, 0x4, UR4 ;  /* 0x000000043f047899 */ /* 0x000fc40008011604 */
[----:B------:R-:W-:Y:S02]  /*1960*/  ULOP3.LUT UR5, UR5, 0x3fff, URZ, 0xc0, !UPT ;  /* 0x00003fff05057892 */ /* 0x000fe4000f8ec03f */
[----:B------:R-:W-:Y:S02]  /*1970*/  ULOP3.LUT UR4, UR4, 0x3fff, URZ, 0xc0, !UPT ;  /* 0x00003fff04047892 */ /* 0x000fe4000f8ec03f */
[----:B------:R-:W-:Y:S02]  /*1980*/  ULOP3.LUT UR8, UR5, 0x10000, URZ, 0xfc, !UPT ;  /* 0x0001000005087892 */ /* 0x000fe4000f8efc3f */
[----:B------:R-:W-:Y:S02]  /*1990*/  ULOP3.LUT UR9, UR4, 0x10000, URZ, 0xfc, !UPT ;  /* 0x0001000004097892 */ /* 0x000fe4000f8efc3f */
[----:B------:R-:W-:Y:S02]  /*19a0*/  UIMAD UR10, UR36, 0x780, UR8 ;  /* 0x00000780240a78a4 */ /* 0x000fe4000f8e0208 */
[----:B------:R-:W-:Y:S01]  /*19b0*/  ULEA UR12, UR36, UR9, 0x9 ;  /* 0x00000009240c7291 */ /* 0x000fe2000f8e483f */
[----:B------:R-:W-:Y:S01]  /*19c0*/  UMOV UR13, 0x40000040 ;  /* 0x40000040000d7882 */ /* 0x000fe20000000000 */
[----:B------:R-:W-:Y:S01]  /*19d0*/  UMOV UR15, 0x40000040 ;  /* 0x40000040000f7882 */ /* 0x000fe20000000000 */
[----:B------:R-:W-:-:S02]  /*19e0*/  UIADD3 UR6, UR10, 0x80, URZ ;  /* 0x000000800a067890 */ /* 0x000fc4000fffe03f */
[----:B------:R-:W-:Y:S02]  /*19f0*/  UMOV UR14, UR10 ;  /* 0x0000000a000e7c82 */ /* 0x000fe40008000000 */
[----:B------:R-:W-:Y:S01]  /*1a00*/  UMOV UR4, UR12 ;  /* 0x0000000c00047c82 */ /* 0x000fe20008000000 */
[----:B------:R-:W-:Y:S01]  /*1a10*/  UMOV UR5, UR13 ;  /* 0x0000000d00057c82 */ /* 0x000fe20008000000 */
[----:B------:R-:W-:Y:S01]  /*1a20*/  IGMMA.64x16x32.S8.S8 R136, gdesc[UR12], RZ, !UPT, gsb0 ;  /* 0x006000000c8879f1 */ /* 0x000fe2000c0410ff */
[----:B------:R-:W-:Y:S01]  /*1a30*/  UMOV UR7, 0x40000040 ;  /* 0x4000004000077882 */ /* 0x000fe20000000000 */
[----:B------:R-:W-:Y:S02]  /*1a40*/  UIADD3 UR11, UR10, 0x100, URZ ;  /* 0x000001000a0b7890 */ /* 0x000fe4000fffe03f */
[----:B------:R-:W-:Y:S02]  /*1a50*/  UIADD3 UR16, UR10, 0x180, URZ ;  /* 0x000001800a107890 */ /* 0x000fe4000fffe03f */
[----:B------:R-:W-:-:S02]  /*1a60*/  UIADD3 UR17, UR10, 0x200, URZ ;  /* 0x000002000a117890 */ /* 0x000fc4000fffe03f */
[----:B------:R-:W-:Y:S02]  /*1a70*/  UIADD3 UR18, UR10, 0x280, URZ ;  /* 0x000002800a127890 */ /* 0x000fe4000fffe03f */
[----:B------:R-:W-:Y:S02]  /*1a80*/  UIADD3 UR14, UR10, 0x300, URZ ;  /* 0x000003000a0e7890 */ /* 0x000fe4000fffe03f */
[----:B------:R-:W-:Y:S01]  /*1a90*/  UIADD3 UR15, UR10, 0x380, URZ ;  /* 0x000003800a0f7890 */ /* 0x000fe2000fffe03f */
[----:B------:R-:W-:Y:S02]  /*1aa0*/  WARPGROUP.DEPBAR.LE gsb0, 0x0 ;  /* 0x00008000000079c5 */ /* 0x000fe40000010000 */
[----:B------:R-:W-:-:S06]  /*1ab0*/  WARPGROUP.ARRIVE ;  /* 0x00000000000079c5 */ /* 0x000fcc0000000000 */
[----:B------:R-:W-:Y:S01]  /*1ac0*/  IGMMA.64x16x32.S8.S8 R128, gdesc[UR4], RZ, !UPT, gsb0 ;  /* 0x00600000048079f1 */ /* 0x000fe2000c0410ff */
[----:B------:R-:W-:Y:S01]  /*1ad0*/  UMOV UR4, UR12 ;  /* 0x0000000c00047c82 */ /* 0x000fe20008000000 */
[----:B------:R-:W-:Y:S01]  /*1ae0*/  UMOV UR5, UR13 ;  /* 0x0000000d00057c82 */ /* 0x000fe20008000000 */
[----:B------:R-:W-:Y:S01]  /*1af0*/  UMOV UR6, UR11 ;  /* 0x0000000b00067c82 */ /* 0x000fe20008000000 */
[----:B------:R-:W-:Y:S01]  /*1b00*/  UMOV UR7, 0x40000040 ;  /* 0x4000004000077882 */ /* 0x000fe20000000000 */
        /* <DEDUP_REMOVED lines=96> */
[----:B------:R-:W-:Y:S02]  /*2110*/  UIADD3 UR11, UR10, 0x202, URZ ;  /* 0x000002020a0b7890 */ /* 0x000fe4000fffe03f */
[----:B------:R-:W-:Y:S01]  /*2120*/  UIADD3 UR13, UR10, 0x282, URZ ;  /* 0x000002820a0d7890 */ /* 0x000fe2000fffe03f */
[----:B------:R-:W-:Y:S02]  /*2130*/  WARPGROUP.DEPBAR.LE gsb0, 0x0 ;  /* 0x00008000000079c5 */ /* 0x000fe40000010000 */
[----:B------:R-:W-:-:S06]  /*2140*/  WARPGROUP.ARRIVE ;  /* 0x00000000000079c5 */ /* 0x000fcc0000000000 */
[----:B------:R-:W-:Y:S01]  /*2150*/  IGMMA.64x16x32.S8.S8 R24, gdesc[UR4], RZ, !UPT, gsb0 ;  /* 0x00600000041879f1 */ /* 0x000fe2000c0410ff */
[----:B------:R-:W-:Y:S01]  /*2160*/  UMOV UR4, UR16 ;  /* 0x0000001000047c82 */ /* 0x000fe20008000000 */
[----:B------:R-:W-:Y:S01]  /*2170*/  UMOV UR5, 0x40000040 ;  /* 0x4000004000057882 */ /* 0x000fe20000000000 */
[----:B------:R-:W-:Y:S01]  /*2180*/  UMOV UR6, UR17 ;  /* 0x0000001100067c82 */ /* 0x000fe20008000000 */
[----:B------:R-:W-:Y:S01]  /*2190*/  UMOV UR7, 0x40000040 ;  /* 0x4000004000077882 */ /* 0x000fe20000000000 */
[----:B------:R-:W-:Y:S02]  /*21a0*/  UIADD3 UR16, UR10, 0x302, URZ ;  /* 0x000003020a107890 */ /* 0x000fe4000fffe03f */
[----:B------:R-:W-:Y:S01]  /*21b0*/  UIADD3 UR17, UR10, 0x86, URZ ;  /* 0x000000860a117890 */ /* 0x000fe2000fffe03f */
[----:B------:R-:W-:Y:S02]  /*21c0*/  WARPGROUP.DEPBAR.LE gsb0, 0x0 ;  /* 0x00008000000079c5 */ /* 0x000fe40000010000 */
[----:B------:R-:W-:-:S06]  /*21d0*/  WARPGROUP.ARRIVE ;  /* 0x00000000000079c5 */ /* 0x000fcc0000000000 */
[----:B------:R-:W-:Y:S01]  /*21e0*/  IGMMA.64x16x32.S8.S8 R136, gdesc[UR4], R136, gsb0 ;  /* 0x00600000048879f1 */ /* 0x000fe20008041088 */
[----:B------:R-:W-:Y:S01]  /*21f0*/  UMOV UR6, UR18 ;  /* 0x0000001200067c82 */ /* 0x000fe20008000000 */
[----:B------:R-:W-:Y:S01]  /*2200*/  UMOV UR7, 0x40000040 ;  /* 0x4000004000077882 */ /* 0x000fe20000000000 */
[----:B------:R-:W-:Y:S02]  /*2210*/  WARPGROUP.DEPBAR.LE gsb0, 0x0 ;  /* 0x00008000000079c5 */ /* 0x000fe40000010000 */
[----:B------:R-:W-:-:S06]  /*2220*/  WARPGROUP.ARRIVE ;  /* 0x00000000000079c5 */ /* 0x000fcc0000000000 */
[----:B------:R-:W-:Y:S01]  /*2230*/  IGMMA.64x16x32.S8.S8 R128, gdesc[UR4], R128, gsb0 ;  /* 0x00600000048079f1 */ /* 0x000fe20008041080 */
[----:B------:R-:W-:Y:S01]  /*2240*/  UMOV UR6, UR14 ;  /* 0x0000000e00067c82 */ /* 0x000fe20008000000 */
[----:B------:R-:W-:Y:S01]  /*2250*/  UMOV UR7, 0x40000040 ;  /* 0x4000004000077882 */ /* 0x000fe20000000000 */
[----:B------:R-:W-:Y:S01]  /*2260*/  UIADD3 UR14, UR10, 0x382, URZ ;  /* 0x000003820a0e7890 */ /* 0x000fe2000fffe03f */
        /* <DEDUP_REMOVED lines=159> */
[----:B------:R-:W-:Y:S01]  /*2c60*/  UMOV UR14, UR16 ;  /* 0x00000010000e7c82 */ /* 0x000fe20008000000 */
        /* <DEDUP_REMOVED lines=8> */
[----:B------:R-:W-:Y:S02]  /*2cf0*/  UIADD3 UR4, UR10, 0x106, URZ ;  /* 0x000001060a047890 */ /* 0x000fe4000fffe03f */
        /* <DEDUP_REMOVED lines=84> */
[----:B------:R-:W-:Y:S03]  /*3240*/  IGMMA.64x16x32.S8.S8 R24, gdesc[UR12], R24, gsb0 ;  /* 0x006000000c1879f1 */ /* 0x000fe60008041018 */
[----:B------:R-:W-:Y:S02]  /*3250*/  WARPGROUP.DEPBAR.LE gsb0, 0x0 ;  /* 0x00008000000079c5 */ /* 0x000fe40000010000 */
[----:B------:R-:W-:Y:S05]  /*3260*/  @!P2 BRA `(.L_x_25) ;  /* 0x00000018006ca947 */ /* 0x000fea0003800000 */
[----:B------:R-:W-:Y:S01]  /*3270*/  UIADD3 UR10, UR36, 0x1, URZ ;  /* 0x00000001240a7890 */ /* 0x000fe2000fffe03f */
[----:B-12---:R-:W-:Y:S02]  /*3280*/  IMAD.U32 R0, RZ, RZ, UR43 ;  /* 0x0000002bff007e24 */ /* 0x006fe4000f8e00ff */
[----:B------:R-:W-:Y:S01]  /*3290*/  IMAD.U32 R3, RZ, RZ, UR36 ;  /* 0x00000024ff037e24 */ /* 0x000fe2000f8e00ff */
[----:B------:R-:W-:-:S04]  /*32a0*/  UISETP.NE.AND UP0, UPT, UR10, 0x5, UPT ;  /* 0x000000050a00788c */ /* 0x000fc8000bf05270 */
[----:B------:R-:W-:Y:S02]  /*32b0*/  USEL UR4, URZ, 0x1, UP0 ;  /* 0x000000013f047887 */ /* 0x000fe40008000000 */
[----:B------:R-:W-:Y:S02]  /*32c0*/  USEL UR10, UR10, URZ, UP0 ;  /* 0x0000003f0a0a7287 */ /* 0x000fe40008000000 */
[----:B------:R-:W-:-:S06]  /*32d0*/  ULOP3.LUT UR4, UR37, UR4, URZ, 0x3c, !UPT ;  /* 0x0000000425047292 */ /* 0x000fcc000f8e3c3f */
[----:B------:R-:W-:-:S07]  /*32e0*/  IMAD.U32 R6, RZ, RZ, UR4 ;  /* 0x00000004ff067e24 */ /* 0x000fce000f8e00ff */
.L_x_32:
[----:B------:R-:W-:Y:S05]  /*32f0*/  @!P0 BRA `(.L_x_26) ;  /* 0x0000000000048947 */ /* 0x000fea0003800000 */
[----:B------:R-:W-:Y:S01]  /*3300*/  BPT.TRAP 0x1 ;  /* 0x000000040000795c */ /* 0x000fe20000300000 */
.L_x_26:
[----:B------:R-:W-:Y:S01]  /*3310*/  ULEA UR4, UR10, UR40, 0x3 ;  /* 0x000000280a047291 */ /* 0x000fe2000f8e183f */
[----:B------:R-:W-:-:S08]  /*3320*/  SHF.L.U32 R4, R6, 0x1f, RZ ;  /* 0x0000001f06047819 */ /* 0x000fd000000006ff */
[----:B------:R1:W2:Y:S01]  /*3330*/  SYNCS.PHASECHK.TRANS64.TRYWAIT P1, [UR4], R4 ;  /* 0x00000004ff0075a7 */ /* 0x0002a20008020144 */
[----:B------:R-:W-:Y:S05]  /*3340*/  @!P0 BRA `(.L_x_27) ;  /* 0x0000000000048947 */ /* 0x000fea0003800000 */
[----:B------:R-:W-:Y:S01]  /*3350*/  BPT.TRAP 0x1 ;  /* 0x000000040000795c */ /* 0x000fe20000300000 */
.L_x_27:
[----:B--2---:R-:W-:Y:S05]  /*3360*/  @P1 BRA `(.L_x_28) ;  /* 0x0000000000081947 */ /* 0x004fea0003800000 */
[----:B------:R-:W2:Y:S02]  /*3370*/  SYNCS.PHASECHK.TRANS64.TRYWAIT P1, [UR4], R4 ;  /* 0x00000004ff0075a7 */ /* 0x000ea40008020144 */
[----:B--2---:R-:W-:Y:S05]  /*3380*/  @!P1 BRA `(.L_x_29) ;  /* 0x0000009800049947 */ /* 0x004fea0003800000 */
.L_x_28:
[----:B------:R-:W-:Y:S01]  /*3390*/  UIMAD UR11, UR10, 0x780, UR8 ;  /* 0x000007800a0b78a4 */ /* 0x000fe2000f8e0208 */
[----:B------:R-:W-:Y:S01]  /*33a0*/  WARPGROUP.ARRIVE ;  /* 0x00000000000079c5 */ /* 0x000fe20000000000 */
[----:B------:R-:W-:Y:S01]  /*33b0*/  ULEA UR12, UR10, UR9, 0x9 ;  /* 0x000000090a0c7291 */ /* 0x000fe2000f8e483f */
[----:B------:R-:W-:Y:S01]  /*33c0*/  UMOV UR5, 0x40000040 ;  /* 0x4000004000057882 */ /* 0x000fe20000000000 */
[----:B------:R-:W-:Y:S01]  /*33d0*/  UMOV UR7, 0x40000040 ;  /* 0x4000004000077882 */ /* 0x000fe20000000000 */
[----:B------:R-:W-:Y:S02]  /*33e0*/  UIADD3 UR13, UR11, 0x80, URZ ;  /* 0x000000800b0d7890 */ /* 0x000fe4000fffe03f */
[----:B------:R-:W-:Y:S02]  /*33f0*/  UMOV UR6, UR11 ;  /* 0x0000000b00067c82 */ /* 0x000fe40008000000 */
[----:B------:R-:W-:Y:S01]  /*3400*/  UMOV UR4, UR12 ;  /* 0x0000000c00047c82 */ /* 0x000fe20008000000 */
[----:B------:R-:W-:Y:S01]  /*3410*/  UIADD3 UR14, UR11, 0x100, URZ ;  /* 0x000001000b0e7890 */ /* 0x000fe2000fffe03f */
[----:B------:R-:W-:Y:S01]  /*3420*/  IGMMA.64x16x32.S8.S8 R136, gdesc[UR4], R136, gsb0 ;  /* 0x00600000048879f1 */ /* 0x000fe20008041088 */
[----:B------:R-:W-:Y:S01]  /*3430*/  UMOV UR7, 0x40000040 ;  /* 0x4000004000077882 */ /* 0x000fe20000000000 */
[----:B------:R-:W-:Y:S01]  /*3440*/  UMOV UR6, UR13 ;  /* 0x0000000d00067c82 */ /* 0x000fe20008000000 */
[----:B------:R-:W-:-:S02]  /*3450*/  UIADD3 UR15, UR11, 0x180, URZ ;  /* 0x000001800b0f7890 */ /* 0x000fc4000fffe03f */
[----:B------:R-:W-:Y:S02]  /*3460*/  UIADD3 UR16, UR11, 0x200, URZ ;  /* 0x000002000b107890 */ /* 0x000fe4000fffe03f */
        /* <DEDUP_REMOVED lines=359> */
[----:B------:R-:W-:Y:S01]  /*4ae0*/  BPT.TRAP 0x1 ;  /* 0x000000040000795c */ /* 0x000fe20000300000 */
.L_x_30:
[----:B------:R-:W-:-:S13]  /*4af0*/  ISETP.NE.AND P1, PT, R146, RZ, PT ;  /* 0x000000ff9200720c */ /* 0x000fda0003f25270 */
[----:B-12---:R-:W-:-:S05]  /*4b00*/  @P1 LEA R4, R3, UR40, 0x3 ;  /* 0x0000002803041c11 */ /* 0x006fca000f8e18ff */
[----:B------:R-:W-:-:S05]  /*4b10*/  @P1 VIADD R4, R4, 0x28 ;  /* 0x0000002804041836 */ /* 0x000fca0000000000 */
[----:B------:R-:W-:-:S04]  /*4b20*/  @P1 PRMT R4, R147, 0x654, R4 ;  /* 0x0000065493041816 */ /* 0x000fc80000000004 */
[----:B------:R1:W-:Y:S01]  /*4b30*/  @P1 SYNCS.ARRIVE.TRANS64.RED.A1T0 RZ, [R4+URZ], RZ ;  /* 0x000000ff04ff19a7 */ /* 0x0003e2000810043f */
[----:B------:R-:W-:-:S13]  /*4b40*/  ISETP.GT.U32.AND P1, PT, R16, 0x1, PT ;  /* 0x000000011000780c */ /* 0x000fda0003f24070 */
[----:B-1----:R-:W-:Y:S05]  /*4b50*/  @P1 BRA `(.L_x_31) ;  /* 0x0000000000041947 */ /* 0x002fea0003800000 */
[----:B------:R-:W-:Y:S01]  /*4b60*/  BPT.TRAP 0x1 ;  /* 0x000000040000795c */ /* 0x000fe20000300000 */
.L_x_31:
[----:B------:R-:W-:Y:S01]  /*4b70*/  UIADD3 UR10, UR10, 0x1, URZ ;  /* 0x000000010a0a7890 */ /* 0x000fe2000fffe03f */
[C---:B------:R-:W-:Y:S01]  /*4b80*/  ISETP.GT.AND P2, PT, R0.reuse, 0x1, PT ;  /* 0x000000010000780c */ /* 0x040fe20003f44270 */
[----:B------:R-:W-:Y:S02]  /*4b90*/  VIADD R3, R3, 0x1 ;  /* 0x0000000103037836 */ /* 0x000fe40000000000 */
[----:B------:R-:W-:Y:S01]  /*4ba0*/  UISETP.NE.AND UP0, UPT, UR10, 0x5, UPT ;  /* 0x000000050a00788c */ /* 0x000fe2000bf05270 */
[----:B------:R-:W-:Y:S02]  /*4bb0*/  VIADD R0, R0, 0xffffffff ;  /* 0xffffffff00007836 */ /* 0x000fe40000000000 */
[C---:B------:R-:W-:Y:S01]  /*4bc0*/  ISETP.NE.AND P1, PT, R3.reuse, 0x5, PT ;  /* 0x000000050300780c */ /* 0x040fe20003f25270 */
[----:B------:R-:W-:Y:S02]  /*4bd0*/  USEL UR4, URZ, 0x1, UP0 ;  /* 0x000000013f047887 */ /* 0x000fe40008000000 */
[----:B------:R-:W-:Y:S01]  /*4be0*/  USEL UR10, UR10, URZ, UP0 ;  /* 0x0000003f0a0a7287 */ /* 0x000fe20008000000 */
[----:B------:R-:W-:-:S03]  /*4bf0*/  SEL R3, R3, RZ, P1 ;  /* 0x000000ff03037207 */ /* 0x000fc60000800000 */
[----:B------:R-:W-:Y:S01]  /*4c00*/  LOP3.LUT R6, R6, UR4, RZ, 0x3c, !PT ;  /* 0x0000000406067c12 */ /* 0x000fe2000f8e3cff */
[----:B------:R-:W-:Y:S07]  /*4c10*/  @P2 BRA `(.L_x_32) ;  /* 0xffffffe400b42947 */ /* 0x000fee000383ffff */
.L_x_25:
[----:B-12---:R-:W1:Y:S01]  /*4c20*/  LDC R0, c[0x0][0x28c] ;  /* 0x0000a300ff007b82 */ /* 0x006e620000000800 */
[----:B------:R2:W-:Y:S01]  /*4c30*/  SYNCS.ARRIVE.TRANS64.A1T0 RZ, [R152+UR42], RZ ;  /* 0x000000ff98ff79a7 */ /* 0x0005e2000810002a */
[----:B-1----:R-:W-:-:S13]  /*4c40*/  ISETP.GE.AND P1, PT, R0, 0x1, PT ;  /* 0x000000010000780c */ /* 0x002fda0003f26270 */
[----:B--2---:R-:W-:Y:S05]  /*4c50*/  @!P1 BRA `(.L_x_33) ;  /* 0x0000000000449947 */ /* 0x004fea0003800000 */
[----:B------:R-:W-:Y:S05]  /*4c60*/  @!P0 BRA `(.L_x_34) ;  /* 0x0000000000048947 */ /* 0x000fea0003800000 */
[----:B------:R-:W-:Y:S01]  /*4c70*/  BPT.TRAP 0x1 ;  /* 0x000000040000795c */ /* 0x000fe20000300000 */
.L_x_34:
[----:B------:R-:W-:-:S13]  /*4c80*/  ISETP.NE.AND P0, PT, R146, RZ, PT ;  /* 0x000000ff9200720c */ /* 0x000fda0003f05270 */
[----:B------:R-:W-:-:S05]  /*4c90*/  VOTEU.ANY UP0, P0 ;  /* 0x00000000003f7886 */ /* 0x000fca0000000100 */
[----:B------:R-:W-:-:S06]  /*4ca0*/  @UP0 UIADD3 UR4, UR43, UR36, URZ ;  /* 0x000000242b040290 */ /* 0x000fcc000fffe03f */
[----:B------:R-:W-:Y:S02]  /*4cb0*/  IMAD.U32 R4, RZ, RZ, UR4 ;  /* 0x00000004ff047e24 */ /* 0x000fe4000f8e00ff */
[----:B------:R-:W-:Y:S02]  /*4cc0*/  IMAD.U32 R3, RZ, RZ, UR4 ;  /* 0x00000004ff037e24 */ /* 0x000fe4000f8e00ff */
[----:B------:R-:W-:-:S05]  /*4cd0*/  @P0 IMAD.WIDE.U32 R4, R4, -0x33333333, RZ ;  /* 0xcccccccd04040825 */ /* 0x000fca00078e00ff */
[----:B------:R-:W-:-:S05]  /*4ce0*/  @P0 SHF.R.U32.HI R0, RZ, 0x2, R5 ;  /* 0x00000002ff000819 */ /* 0x000fca0000011605 */
[----:B------:R-:W-:-:S05]  /*4cf0*/  @P0 IMAD R0, R0, -0x5, R3 ;  /* 0xfffffffb00000824 */ /* 0x000fca00078e0203 */
[----:B------:R-:W-:-:S05]  /*4d00*/  @P0 LEA R0, R0, UR40, 0x3 ;  /* 0x0000002800000c11 */ /* 0x000fca000f8e18ff */
[----:B------:R-:W-:-:S05]  /*4d10*/  @P0 VIADD R0, R0, 0x28 ;  /* 0x0000002800000836 */ /* 0x000fca0000000000 */
[----:B------:R-:W-:-:S04]  /*4d20*/  @P0 PRMT R0, R147, 0x654, R0 ;  /* 0x0000065493000816 */ /* 0x000fc80000000000 */
[----:B------:R1:W-:Y:S01]  /*4d30*/  @P0 SYNCS.ARRIVE.TRANS64.RED.A1T0 RZ, [R0+URZ], RZ ;  /* 0x000000ff00ff09a7 */ /* 0x0003e2000810043f */
[----:B------:R-:W-:-:S13]  /*4d40*/  ISETP.GT.U32.AND P0, PT, R16, 0x1, PT ;  /* 0x000000011000780c */ /* 0x000fda0003f04070 */
[----:B-1----:R-:W-:Y:S05]  /*4d50*/  @P0 BRA `(.L_x_33) ;  /* 0x0000000000040947 */ /* 0x002fea0003800000 */
[----:B------:R-:W-:Y:S01]  /*4d60*/  BPT.TRAP 0x1 ;  /* 0x000000040000795c */ /* 0x000fe20000300000 */
.L_x_33:
[----:B------:R-:W-:Y:S01]  /*4d70*/  SHF.L.U32 R0, R157, 0x1f, RZ ;  /* 0x0000001f9d007819 */ /* 0x000fe200000006ff */
[----:B------:R-:W-:Y:S01]  /*4d80*/  UIADD3 UR36, UR39, UR36, URZ ;  /* 0x0000002427247290 */ /* 0x000fe2000fffe03f */
[----:B------:R-:W1:Y:S01]  /*4d90*/  LDC R7, c[0x0][0x288] ;  /* 0x0000a200ff077b82 */ /* 0x000e620000000800 */
[----:B------:R-:W-:Y:S01]  /*4da0*/  UISETP.GE.U32.AND UP1, UPT, UR39, 0x5, UPT ;  /* 0x000000052700788c */ /* 0x000fe2000bf26070 */
[----:B------:R-:W-:Y:S01]  /*4db0*/  IMAD.SHL.U32 R8, R150, 0x2, RZ ;  /* 0x0000000296087824 */ /* 0x000fe200078e00ff */
[----:B------:R-:W-:Y:S02]  /*4dc0*/  UISETP.GT.U32.AND UP0, UPT, UR36, 0x4, UPT ;  /* 0x000000042400788c */ /* 0x000fe4000bf04070 */
[----:B------:R-:W-:Y:S02]  /*4dd0*/  UIMAD.WIDE.U32 UR4, UR36, -0x33333333, URZ ;  /* 0xcccccccd240478a5 */ /* 0x000fe4000f8e003f */
[----:B------:R-:W-:Y:S01]  /*4de0*/  UISETP.LT.U32.AND UP0, UPT, UR39, 0x5, UP0 ;  /* 0x000000052700788c */ /* 0x000fe20008701070 */
[----:B------:R-:W2:Y:S01]  /*4df0*/  SYNCS.PHASECHK.TRANS64.TRYWAIT P0, [R151+UR41+0x10], R0 ;  /* 0x00001000970075a7 */ /* 0x000ea20008000169 */
[----:B------:R-:W-:Y:S01]  /*4e00*/  USHF.R.U32.HI UR4, URZ, 0x2, UR5 ;  /* 0x000000023f047899 */ /* 0x000fe20008011605 */
[----:B------:R-:W-:Y:S01]  /*4e10*/  SHF.R.S32.HI R9, RZ, 0x1f, R8 ;  /* 0x0000001fff097819 */ /* 0x000fe20000011408 */
[----:B------:R-:W-:-:S02]  /*4e20*/  USEL UR6, URZ, 0x1, !UP0 ;  /* 0x000000013f067887 */ /* 0x000fc4000c000000 */
[----:B------:R-:W-:Y:S02]  /*4e30*/  UIMAD UR36, UR4, -0x5, UR36 ;  /* 0xfffffffb042478a4 */ /* 0x000fe4000f8e0224 */
[----:B------:R-:W-:-:S04]  /*4e40*/  ULOP3.LUT UR37, UR37, UR6, URZ, 0x3c, !UPT ;  /* 0x0000000625257292 */ /* 0x000fc8000f8e3c3f */
[----:B------:R-:W-:Y:S01]  /*4e50*/  @UP1 ULOP3.LUT UR37, UR37, 0x1, UR4, 0x78, !UPT ;  /* 0x0000000125251892 */ /* 0x000fe2000f8e7804 */
[----:B-12---:R-:W-:Y:S11]  /*4e60*/  @!P0 BRA `(.L_x_35) ;  /* 0x0000007c00648947 */ /* 0x006ff60003800000 */
.L_x_306:
[----:B-1----:R-:W-:Y:S01]  /*4e70*/  IMAD.SHL.U32 R0, R19, 0x40, RZ ;  /* 0x0000004013007824 */ /* 0x002fe200078e00ff */
[----:B------:R-:W-:Y:S01]  /*4e80*/  ULDC UR6, c[0x0][0x284] ;  /* 0x0000a10000067ab9 */ /* 0x000fe20000000800 */
[----:B------:R-:W-:Y:S01]  /*4e90*/  IMAD R11, R22, 0xf0, RZ ;  /* 0x000000f0160b7824 */ /* 0x000fe200078e02ff */
[----:B------:R-:W-:Y:S01]  /*4ea0*/  SHF.R.S32.HI R160, RZ, 0x1f, R2 ;  /* 0x0000001fffa07819 */ /* 0x000fe20000011402 */
[----:B------:R-:W-:Y:S01]  /*4eb0*/  ULDC.64 UR4, c[0x0][0x5d0] ;  /* 0x0001740000047ab9 */ /* 0x000fe20000000a00 */
[----:B------:R-:W-:Y:S01]  /*4ec0*/  ISETP.GE.AND P0, PT, R0, UR6, PT ;  /* 0x0000000600007c0c */ /* 0x000fe2000bf06270 */
[----:B------:R-:W-:Y:S01]  /*4ed0*/  IMAD.WIDE.U32 R4, R2, UR4, R8 ;  /* 0x0000000402047c25 */ /* 0x000fe2000f8e0008 */
[----:B------:R-:W-:Y:S02]  /*4ee0*/  SHF.R.S32.HI R22, RZ, 0x1f, R11 ;  /* 0x0000001fff167819 */ /* 0x000fe4000001140b */
[C---:B------:R-:W-:Y:S01]  /*4ef0*/  ISETP.GE.OR P0, PT, R11.reuse, R7, P0 ;  /* 0x000000070b00720c */ /* 0x040fe20000706670 */
[----:B------:R-:W-:Y:S01]  /*4f00*/  IMAD R3, R160, UR4, RZ ;  /* 0x00000004a0037c24 */ /* 0x000fe2000f8e02ff */
[----:B------:R-:W-:-:S03]  /*4f10*/  IADD3 R4, P1, R11, R4, RZ ;  /* 0x000000040b047210 */ /* 0x000fc60007f3e0ff */
[----:B------:R-:W-:-:S05]  /*4f20*/  IMAD R3, R2, UR5, R3 ;  /* 0x0000000502037c24 */ /* 0x000fca000f8e0203 */
[----:B------:R-:W-:-:S03]  /*4f30*/  IADD3.X R5, R22, R5, R3, P1, !PT ;  /* 0x0000000516057210 */ /* 0x000fc60000ffe403 */
[----:B------:R-:W-:Y:S05]  /*4f40*/  @P0 BRA `(.L_x_36) ;  /* 0x0000006400000947 */ /* 0x000fea0003800000 */
[----:B------:R-:W1:Y:S01]  /*4f50*/  LDC.64 R14, c[0x0][0x5c8] ;  /* 0x00017200ff0e7b82 */ /* 0x000e620000000a00 */
[----:B0-----:R-:W-:Y:S01]  /*4f60*/  IMAD.WIDE R12, R19, 0x40, R148 ;  /* 0x00000040130c7825 */ /* 0x001fe200078e0294 */
[----:B------:R-:W-:Y:S01]  /*4f70*/  ULDC.64 UR4, c[0x0][0x5c0] ;  /* 0x0001700000047ab9 */ /* 0x000fe20000000a00 */
[----:B------:R-:W-:Y:S02]  /*4f80*/  BSSY B0, `(.L_x_36) ;  /* 0x000063c000007945 */ /* 0x000fe40003800000 */
[----:B------:R-:W-:Y:S02]  /*4f90*/  IMAD R10, R150, -0x2, R7 ;  /* 0xfffffffe960a7824 */ /* 0x000fe400078e0207 */
[----:B------:R-:W-:Y:S02]  /*4fa0*/  IMAD.IADD R0, R155, 0x1, -R0 ;  /* 0x000000019b007824 */ /* 0x000fe400078e0a00 */
[----:B------:R-:W-:Y:S02]  /*4fb0*/  IMAD.IADD R10, R10, 0x1, -R11 ;  /* 0x000000010a0a7824 */ /* 0x000fe400078e0a0b */
[----:B-1----:R-:W-:-:S02]  /*4fc0*/  IMAD R3, R13, R14, RZ ;  /* 0x0000000e0d037224 */ /* 0x002fc400078e02ff */
[----:B------:R-:W-:-:S04]  /*4fd0*/  IMAD.WIDE.U32 R4, R12, R14, R4 ;  /* 0x0000000e0c047225 */ /* 0x000fc800078e0004 */
[----:B------:R-:W-:Y:S01]  /*4fe0*/  IMAD R3, R12, R15, R3 ;  /* 0x0000000f0c037224 */ /* 0x000fe200078e0203 */
[----:B------:R-:W-:-:S03]  /*4ff0*/  IADD3 R4, P0, R4, UR4, RZ ;  /* 0x0000000404047c10 */ /* 0x000fc6000ff1e0ff */
[----:B------:R-:W-:Y:S01]  /*5000*/  IMAD.IADD R3, R5, 0x1, R3 ;  /* 0x0000000105037824 */ /* 0x000fe200078e0203 */
[----:B------:R-:W-:-:S04]  /*5010*/  LEA R6, P1, R14, R4, 0x3 ;  /* 0x000000040e067211 */ /* 0x000fc800078218ff */
[----:B------:R-:W-:Y:S02]  /*5020*/  IADD3.X R5, R3, UR5, RZ, P0, !PT ;  /* 0x0000000503057c10 */ /* 0x000fe400087fe4ff */
[----:B-----5:R-:W-:Y:S02]  /*5030*/  ISETP.NE.AND P0, PT, R144, RZ, PT ;  /* 0x000000ff9000720c */ /* 0x020fe40003f05270 */
[----:B------:R-:W-:-:S11]  /*5040*/  LEA.HI.X R7, R14, R5, R15, 0x3, P1 ;  /* 0x000000050e077211 */ /* 0x000fd600008f1c0f */
[----:B------:R-:W-:Y:S05]  /*5050*/  @!P0 BRA `(.L_x_37) ;  /* 0x0000004800288947 */ /* 0x000fea0003800000 */
[----:B------:R-:W0:Y:S01]  /*5060*/  LDC.64 R20, c[0x0][0x5b0] ;  /* 0x00016c00ff147b82 */ /* 0x000e220000000a00 */
[----:B------:R-:W-:Y:S01]  /*5070*/  ULDC.64 UR4, c[0x0][0x5b8] ;  /* 0x00016e0000047ab9 */ /* 0x000fe20000000a00 */
[----:B------:R-:W-:Y:S01]  /*5080*/  ISETP.GE.AND P3, PT, R10, 0x1, PT ;  /* 0x000000010a00780c */ /* 0x000fe20003f66270 */
[----:B------:R-:W-:Y:S01]  /*5090*/  IMAD.WIDE.U32 R8, R2, UR4, R8 ;  /* 0x0000000402087c25 */ /* 0x000fe2000f8e0008 */
[----:B------:R-:W-:Y:S02]  /*50a0*/  BSSY B1, `(.L_x_38) ;  /* 0x000000e000017945 */ /* 0x000fe40003800000 */
[----:B------:R-:W-:Y:S01]  /*50b0*/  ISETP.LT.OR P1, PT, R0, 0x1, !P3 ;  /* 0x000000010000780c */ /* 0x000fe20005f21670 */
[----:B------:R-:W-:Y:S01]  /*50c0*/  IMAD R3, R160, UR4, RZ ;  /* 0x00000004a0037c24 */ /* 0x000fe2000f8e02ff */
[----:B------:R-:W1:Y:S01]  /*50d0*/  LDC.64 R158, c[0x0][0x5a8] ;  /* 0x00016a00ff9e7b82 */ /* 0x000e620000000a00 */
[----:B------:R-:W-:Y:S02]  /*50e0*/  IADD3 R14, P0, R11, R8, RZ ;  /* 0x000000080b0e7210 */ /* 0x000fe40007f1e0ff */
[----:B------:R-:W-:-:S05]  /*50f0*/  IMAD R3, R2, UR5, R3 ;  /* 0x0000000502037c24 */ /* 0x000fca000f8e0203 */
[----:B------:R-:W-:Y:S01]  /*5100*/  IADD3.X R15, R22, R9, R3, P0, !PT ;  /* 0x00000009160f7210 */ /* 0x000fe200007fe403 */
[-C--:B0-----:R-:W-:Y:S02]  /*5110*/  IMAD R8, R13, R20.reuse, RZ ;  /* 0x000000140d087224 */ /* 0x081fe400078e02ff */
[----:B------:R-:W-:-:S04]  /*5120*/  IMAD.WIDE.U32 R2, R12, R20, R14 ;  /* 0x000000140c027225 */ /* 0x000fc800078e000e */
[----:B------:R-:W-:Y:S01]  /*5130*/  IMAD R19, R12, R21, R8 ;  /* 0x000000150c137224 */ /* 0x000fe200078e0208 */
[----:B-1----:R-:W-:-:S04]  /*5140*/  IADD3 R2, P0, R2, R158, RZ ;  /* 0x0000009e02027210 */ /* 0x002fc80007f1e0ff */
[----:B------:R-:W-:Y:S01]  /*5150*/  IADD3.X R3, R159, R3, R19, P0, !PT ;  /* 0x000000039f037210 */ /* 0x000fe200007fe413 */
[----:B------:R-:W-:Y:S08]  /*5160*/  @P1 BRA `(.L_x_39) ;  /* 0x0000000000041947 */ /* 0x000ff00003800000 */
[----:B------:R0:W5:Y:S02]  /*5170*/  LDG.E.U8 R156, desc[UR44][R2.64] ;  /* 0x0000002c029c7981 */ /* 0x000164000c1e1100 */
.L_x_39:
[----:B------:R-:W-:Y:S05]  /*5180*/  BSYNC B1 ;  /* 0x0000000000017941 */ /* 0x000fea0003800000 */
.L_x_38:
[----:B-----5:R-:W-:Y:S01]  /*5190*/  LOP3.LUT R11, R156, 0xffff, RZ, 0xc0, !PT ;  /* 0x0000ffff9c0b7812 */ /* 0x020fe200078ec0ff */
[C---:B------:R-:W-:Y:S01]  /*51a0*/  IMAD.SHL.U32 R8, R20.reuse, 0x8, RZ ;  /* 0x0000000814087824 */ /* 0x040fe200078e00ff */
[----:B------:R-:W-:Y:S01]  /*51b0*/  SHF.L.U64.HI R9, R20, 0x3, R21 ;  /* 0x0000000314097819 */ /* 0x000fe20000010215 */
[----:B------:R-:W-:Y:S01]  /*51c0*/  BSSY B1, `(.L_x_40) ;  /* 0x000000e000017945 */ /* 0x000fe20003800000 */
[----:B------:R-:W-:Y:S02]  /*51d0*/  PRMT R11, R11, 0x8880, RZ ;  /* 0x000088800b0b7816 */ /* 0x000fe400000000ff */
[----:B------:R-:W-:Y:S01]  /*51e0*/  ISETP.GE.AND P2, PT, R10, 0x2, PT ;  /* 0x000000020a00780c */ /* 0x000fe20003f46270 */
[----:B------:R-:W-:-:S03]  /*51f0*/  IMAD.WIDE.U32 R8, R12, R20, R8 ;  /* 0x000000140c087225 */ /* 0x000fc600078e0008 */
[----:B------:R-:W-:Y:S01]  /*5200*/  ISETP.LT.OR P0, PT, R0, 0x1, !P2 ;  /* 0x000000010000780c */ /* 0x000fe20005701670 */
[----:B------:R-:W-:Y:S01]  /*5210*/  IMAD R12, R11, R144, RZ ;  /* 0x000000900b0c7224 */ /* 0x000fe200078e02ff */
[----:B------:R-:W-:Y:S01]  /*5220*/  IADD3 R8, P4, P5, R14, R158, R8 ;  /* 0x0000009e0e087210 */ /* 0x000fe20007d9e008 */
[----:B------:R-:W-:Y:S02]  /*5230*/  IMAD.IADD R13, R19, 0x1, R9 ;  /* 0x00000001130d7824 */ /* 0x000fe400078e0209 */
[----:B------:R-:W-:-:S05]  /*5240*/  @!P1 IMAD R11, R136, R145, R12 ;  /* 0x00000091880b9224 */ /* 0x000fca00078e020c */
[----:B------:R1:W-:Y:S03]  /*5250*/  @!P1 STG.E.U8 desc[UR44][R4.64], R11 ;  /* 0x0000000b04009986 */ /* 0x0003e6000c10112c */
[----:B------:R-:W-:Y:S05]  /*5260*/  @P0 BRA `(.L_x_41) ;  /* 0x00000000000c0947 */ /* 0x000fea0003800000 */
[----:B------:R-:W1:Y:S02]  /*5270*/  LDG.E.U8 R156, desc[UR44][R2.64+0x1] ;  /* 0x0000012c029c7981 */ /* 0x000e64000c1e1100 */
[----:B-1----:R-:W-:-:S05]  /*5280*/  PRMT R11, R156, 0x8880, RZ ;  /* 0x000088809c0b7816 */ /* 0x002fca00000000ff */
[----:B------:R-:W-:-:S07]  /*5290*/  IMAD R12, R11, R144, RZ ;  /* 0x000000900b0c7224 */ /* 0x000fce00078e02ff */
.L_x_41:
[----:B------:R-:W-:Y:S05]  /*52a0*/  BSYNC B1 ;  /* 0x0000000000017941 */ /* 0x000fea0003800000 */
.L_x_40:
[----:B------:R-:W-:Y:S01]  /*52b0*/  ISETP.LT.OR P3, PT, R0, 0x9, !P3 ;  /* 0x000000090000780c */ /* 0x000fe20005f61670 */
[----:B------:R-:W-:Y:S01]  /*52c0*/  @!P0 IMAD R137, R137, R145, R12 ;  /* 0x0000009189898224 */ /* 0x000fe200078e020c */
[C---:B------:R-:W-:Y:S01]  /*52d0*/  ISETP.GE.AND P1, PT, R10.reuse, 0x9, PT ;  /* 0x000000090a00780c */ /* 0x040fe20003f26270 */
[----:B------:R-:W-:Y:S01]  /*52e0*/  BSSY B1, `(.L_x_42) ;  /* 0x000000b000017945 */ /* 0x000fe20003800000 */
[----:B------:R-:W-:Y:S02]  /*52f0*/  IADD3.X R9, R15, R159, R13, P4, P5 ;  /* 0x0000009f0f097210 */ /* 0x000fe400027ea40d */
[----:B------:R2:W-:Y:S01]  /*5300*/  @!P0 STG.E.U8 desc[UR44][R4.64+0x1], R137 ;  /* 0x0000018904008986 */ /* 0x0005e2000c10112c */
[----:B------:R-:W-:Y:S02]  /*5310*/  ISETP.GE.AND P0, PT, R10, 0xa, PT ;  /* 0x0000000a0a00780c */ /* 0x000fe40003f06270 */
[C---:B------:R-:W-:Y:S02]  /*5320*/  ISETP.LT.OR P2, PT, R0.reuse, 0x9, !P2 ;  /* 0x000000090000780c */ /* 0x040fe40005741670 */
[----:B------:R-:W-:-:S02]  /*5330*/  ISETP.LT.OR P5, PT, R0, 0x1, !P1 ;  /* 0x000000010000780c */ /* 0x000fc40004fa1670 */
[----:B------:R-:W-:Y:S01]  /*5340*/  ISETP.LT.OR P4, PT, R0, 0x1, !P0 ;  /* 0x000000010000780c */ /* 0x000fe20004781670 */
[----:B------:R-:W-:-:S12]  /*5350*/  @P3 BRA `(.L_x_43) ;  /* 0x00000000000c3947 */ /* 0x000fd80003800000 */
[----:B------:R-:W1:Y:S02]  /*5360*/  LDG.E.U8 R156, desc[UR44][R8.64] ;  /* 0x0000002c089c7981 */ /* 0x000e64000c1e1100 */
[----:B-1----:R-:W-:-:S05]  /*5370*/  PRMT R11, R156, 0x8880, RZ ;  /* 0x000088809c0b7816 */ /* 0x002fca00000000ff */
[----:B------:R-:W-:-:S07]  /*5380*/  IMAD R12, R11, R144, RZ ;  /* 0x000000900b0c7224 */ /* 0x000fce00078e02ff */
.L_x_43:
[----:B------:R-:W-:Y:S05]  /*5390*/  BSYNC B1 ;  /* 0x0000000000017941 */ /* 0x000fea0003800000 */
.L_x_42:
[----:B-1----:R-:W-:Y:S01]  /*53a0*/  @!P3 IMAD R11, R138, R145, R12 ;  /* 0x000000918a0bb224 */ /* 0x002fe200078e020c */
[----:B------:R-:W-:Y:S04]  /*53b0*/  BSSY B1, `(.L_x_44) ;  /* 0x0000006000017945 */ /* 0x000fe80003800000 */
[----:B------:R1:W-:Y:S01]  /*53c0*/  @!P3 STG.E.U8 desc[UR44][R6.64], R11 ;  /* 0x0000000b0600b986 */ /* 0x0003e2000c10112c */
[----:B------:R-:W-:Y:S05]  /*53d0*/  @P2 BRA `(.L_x_45) ;  /* 0x00000000000c2947 */ /* 0x000fea0003800000 */
[----:B------:R-:W1:Y:S02]  /*53e0*/  LDG.E.U8 R156, desc[UR44][R8.64+0x1] ;  /* 0x0000012c089c7981 */ /* 0x000e64000c1e1100 */
[----:B-1----:R-:W-:-:S05]  /*53f0*/  PRMT R11, R156, 0x8880, RZ ;  /* 0x000088809c0b7816 */ /* 0x002fca00000000ff */
[----:B------:R-:W-:-:S07]  /*5400*/  IMAD R12, R11, R144, RZ ;  /* 0x000000900b0c7224 */ /* 0x000fce00078e02ff */
.L_x_45:
[----:B------:R-:W-:Y:S05]  /*5410*/  BSYNC B1 ;  /* 0x0000000000017941 */ /* 0x000fea0003800000 */
.L_x_44:
[----:B------:R-:W-:Y:S01]  /*5420*/  @!P2 IMAD R139, R139, R145, R12 ;  /* 0x000000918b8ba224 */ /* 0x000fe200078e020c */
[----:B------:R-:W-:Y:S04]  /*5430*/  BSSY B1, `(.L_x_46) ;  /* 0x0000006000017945 */ /* 0x000fe80003800000 */
[----:B------:R3:W-:Y:S01]  /*5440*/  @!P2 STG.E.U8 desc[UR44][R6.64+0x1], R139 ;  /* 0x0000018b0600a986 */ /* 0x0007e2000c10112c */
[----:B------:R-:W-:Y:S05]  /*5450*/  @P5 BRA `(.L_x_47) ;  /* 0x00000000000c5947 */ /* 0x000fea0003800000 */
[----:B------:R-:W1:Y:S02]  /*5460*/  LDG.E.U8 R156, desc[UR44][R2.64+0x8] ;  /* 0x0000082c029c7981 */ /* 0x000e64000c1e1100 */
[----:B-1----:R-:W-:-:S05]  /*5470*/  PRMT R11, R156, 0x8880, RZ ;  /* 0x000088809c0b7816 */ /* 0x002fca00000000ff */
[----:B------:R-:W-:-:S07]  /*5480*/  IMAD R12, R11, R144, RZ ;  /* 0x000000900b0c7224 */ /* 0x000fce00078e02ff */
.L_x_47:
[----:B------:R-:W-:Y:S05]  /*5490*/  BSYNC B1 ;  /* 0x0000000000017941 */ /* 0x000fea0003800000 */
.L_x_46:
[----:B-1----:R-:W-:Y:S01]  /*54a0*/  @!P5 IMAD R11, R140, R145, R12 ;  /* 0x000000918c0bd224 */ /* 0x002fe200078e020c */
[----:B------:R-:W-:Y:S04]  /*54b0*/  BSSY B1, `(.L_x_48) ;  /* 0x0000006000017945 */ /* 0x000fe80003800000 */
[----:B------:R1:W-:Y:S01]  /*54c0*/  @!P5 STG.E.U8 desc[UR44][R4.64+0x8], R11 ;  /* 0x0000080b0400d986 */ /* 0x0003e2000c10112c */
[----:B------:R-:W-:Y:S05]  /*54d0*/  @P4 BRA `(.L_x_49) ;  /* 0x00000000000c4947 */ /* 0x000fea0003800000 */
[----:B------:R-:W1:Y:S02]  /*54e0*/  LDG.E.U8 R156, desc[UR44][R2.64+0x9] ;  /* 0x0000092c029c7981 */ /* 0x000e64000c1e1100 */
[----:B-1----:R-:W-:-:S05]  /*54f0*/  PRMT R11, R156, 0x8880, RZ ;  /* 0x000088809c0b7816 */ /* 0x002fca00000000ff */
[----:B------:R-:W-:-:S07]  /*5500*/  IMAD R12, R11, R144, RZ ;  /* 0x000000900b0c7224 */ /* 0x000fce00078e02ff */
.L_x_49:
[----:B------:R-:W-:Y:S05]  /*5510*/  BSYNC B1 ;  /* 0x0000000000017941 */ /* 0x000fea0003800000 */
.L_x_48:
[----:B------:R-:W-:Y:S01]  /*5520*/  ISETP.LT.OR P1, PT, R0, 0x9, !P1 ;  /* 0x000000090000780c */ /* 0x000fe20004f21670 */
[----:B------:R-:W-:Y:S01]  /*5530*/  @!P4 IMAD R141, R141, R145, R12 ;  /* 0x000000918d8dc224 */ /* 0x000fe200078e020c */
[C---:B------:R-:W-:Y:S01]  /*5540*/  ISETP.GE.AND P3, PT, R10.reuse, 0x11, PT ;  /* 0x000000110a00780c */ /* 0x040fe20003f66270 */
[----:B------:R-:W-:Y:S01]  /*5550*/  BSSY B1, `(.L_x_50) ;  /* 0x000000a000017945 */ /* 0x000fe20003800000 */
[----:B------:R-:W-:Y:S02]  /*5560*/  ISETP.GE.AND P2, PT, R10, 0x12, PT ;  /* 0x000000120a00780c */ /* 0x000fe40003f46270 */
[----:B------:R4:W-:Y:S01]  /*5570*/  @!P4 STG.E.U8 desc[UR44][R4.64+0x9], R141 ;  /* 0x0000098d0400c986 */ /* 0x0009e2000c10112c */
[C---:B------:R-:W-:Y:S02]  /*5580*/  ISETP.LT.OR P0, PT, R0.reuse, 0x9, !P0 ;  /* 0x000000090000780c */ /* 0x040fe40004701670 */
[C---:B------:R-:W-:Y:S02]  /*5590*/  ISETP.LT.OR P5, PT, R0.reuse, 0x1, !P3 ;  /* 0x000000010000780c */ /* 0x040fe40005fa1670 */
[----:B------:R-:W-:-:S02]  /*55a0*/  ISETP.LT.OR P4, PT, R0, 0x1, !P2 ;  /* 0x000000010000780c */ /* 0x000fc40005781670 */
[----:B------:R-:W-:Y:S11]  /*55b0*/  @P1 BRA `(.L_x_51) ;  /* 0x00000000000c1947 */ /* 0x000ff60003800000 */
[----:B------:R-:W1:Y:S02]  /*55c0*/  LDG.E.U8 R156, desc[UR44][R8.64+0x8] ;  /* 0x0000082c089c7981 */ /* 0x000e64000c1e1100 */
[----:B-1----:R-:W-:-:S05]  /*55d0*/  PRMT R11, R156, 0x8880, RZ ;  /* 0x000088809c0b7816 */ /* 0x002fca00000000ff */
[----:B------:R-:W-:-:S07]  /*55e0*/  IMAD R12, R11, R144, RZ ;  /* 0x000000900b0c7224 */ /* 0x000fce00078e02ff */
.L_x_51:
[----:B------:R-:W-:Y:S05]  /*55f0*/  BSYNC B1 ;  /* 0x0000000000017941 */ /* 0x000fea0003800000 */
.L_x_50:
[----:B-1----:R-:W-:Y:S01]  /*5600*/  @!P1 IMAD R11, R142, R145, R12 ;  /* 0x000000918e0b9224 */ /* 0x002fe200078e020c */
[----:B------:R-:W-:Y:S04]  /*5610*/  BSSY B1, `(.L_x_52) ;  /* 0x0000006000017945 */ /* 0x000fe80003800000 */
[----:B------:R1:W-:Y:S01]  /*5620*/  @!P1 STG.E.U8 desc[UR44][R6.64+0x8], R11 ;  /* 0x0000080b06009986 */ /* 0x0003e2000c10112c */
[----:B------:R-:W-:Y:S05]  /*5630*/  @P0 BRA `(.L_x_53) ;  /* 0x00000000000c0947 */ /* 0x000fea0003800000 */
[----:B------:R-:W1:Y:S02]  /*5640*/  LDG.E.U8 R156, desc[UR44][R8.64+0x9] ;  /* 0x0000092c089c7981 */ /* 0x000e64000c1e1100 */
[----:B-1----:R-:W-:-:S05]  /*5650*/  PRMT R11, R156, 0x8880, RZ ;  /* 0x000088809c0b7816 */ /* 0x002fca00000000ff */
[----:B------:R-:W-:-:S07]  /*5660*/  IMAD R12, R11, R144, RZ ;  /* 0x000000900b0c7224 */ /* 0x000fce00078e02ff */
.L_x_53:
[----:B------:R-:W-:Y:S05]  /*5670*/  BSYNC B1 ;  /* 0x0000000000017941 */ /* 0x000fea0003800000 */
.L_x_52:
[----:B------:R-:W-:Y:S01]  /*5680*/  @!P0 IMAD R143, R143, R145, R12 ;  /* 0x000000918f8f8224 */ /* 0x000fe200078e020c */
[----:B------:R-:W-:Y:S04]  /*5690*/  BSSY B1, `(.L_x_54) ;  /* 0x0000006000017945 */ /* 0x000fe80003800000 */
[----:B------:R0:W-:Y:S01]  /*56a0*/  @!P0 STG.E.U8 desc[UR44][R6.64+0x9], R143 ;  /* 0x0000098f06008986 */ /* 0x0001e2000c10112c */
[----:B------:R-:W-:Y:S05]  /*56b0*/  @P5 BRA `(.L_x_55) ;  /* 0x00000000000c5947 */ /* 0x000fea0003800000 */
[----:B------:R-:W1:Y:S02]  /*56c0*/  LDG.E.U8 R156, desc[UR44][R2.64+0x10] ;  /* 0x0000102c029c7981 */ /* 0x000e64000c1e1100 */
[----:B-1----:R-:W-:-:S05]  /*56d0*/  PRMT R11, R156, 0x8880, RZ ;  /* 0x000088809c0b7816 */ /* 0x002fca00000000ff */
[----:B------:R-:W-:-:S07]  /*56e0*/  IMAD R12, R11, R144, RZ ;  /* 0x000000900b0c7224 */ /* 0x000fce00078e02ff */
.L_x_55:
[----:B------:R-:W-:Y:S05]  /*56f0*/  BSYNC B1 ;  /* 0x0000000000017941 */ /* 0x000fea0003800000 */
.L_x_54:
[----:B-1----:R-:W-:Y:S01]  /*5700*/  @!P5 IMAD R11, R128, R145, R12 ;  /* 0x00000091800bd224 */ /* 0x002fe200078e020c */
[----:B------:R-:W-:Y:S04]  /*5710*/  BSSY B1, `(.L_x_56) ;  /* 0x0000006000017945 */ /* 0x000fe80003800000 */
[----:B------:R1:W-:Y:S01]  /*5720*/  @!P5 STG.E.U8 desc[UR44][R4.64+0x10], R11 ;  /* 0x0000100b0400d986 */ /* 0x0003e2000c10112c */
[----:B------:R-:W-:Y:S05]  /*5730*/  @P4 BRA `(.L_x_57) ;  /* 0x00000000000c4947 */ /* 0x000fea0003800000 */
[----:B------:R-:W1:Y:S02]  /*5740*/  LDG.E.U8 R156, desc[UR44][R2.64+0x11] ;  /* 0x0000112c029c7981 */ /* 0x000e64000c1e1100 */
[----:B-1----:R-:W-:-:S05]  /*5750*/  PRMT R11, R156, 0x8880, RZ ;  /* 0x000088809c0b7816 */ /* 0x002fca00000000ff */
[----:B------:R-:W-:-:S07]  /*5760*/  IMAD R12, R11, R144, RZ ;  /* 0x000000900b0c7224 */ /* 0x000fce00078e02ff */
.L_x_57:
[----:B------:R-:W-:Y:S05]  /*5770*/  BSYNC B1 ;  /* 0x0000000000017941 */ /* 0x000fea0003800000 */
.L_x_56:
        /* <DEDUP_REMOVED lines=13> */
.L_x_59:
[----:B------:R-:W-:Y:S05]  /*5850*/  BSYNC B1 ;  /* 0x0000000000017941 */ /* 0x000fea0003800000 */
.L_x_58:
[----:B-1----:R-:W-:Y:S01]  /*5860*/  @!P3 IMAD R11, R130, R145, R12 ;  /* 0x00000091820bb224 */ /* 0x002fe200078e020c */
[----:B------:R-:W-:Y:S04]  /*5870*/  BSSY B1, `(.L_x_60) ;  /* 0x0000006000017945 */ /* 0x000fe80003800000 */
[----:B------:R1:W-:Y:S01]  /*5880*/  @!P3 STG.E.U8 desc[UR44][R6.64+0x10], R11 ;  /* 0x0000100b0600b986 */ /* 0x0003e2000c10112c */
[----:B------:R-:W-:Y:S05]  /*5890*/  @P2 BRA `(.L_x_61) ;  /* 0x00000000000c2947 */ /* 0x000fea0003800000 */
[----:B------:R-:W1:Y:S02]  /*58a0*/  LDG.E.U8 R156, desc[UR44][R8.64+0x11] ;  /* 0x0000112c089c7981 */ /* 0x000e64000c1e1100 */
[----:B-1----:R-:W-:-:S05]  /*58b0*/  PRMT R11, R156, 0x8880, RZ ;  /* 0x000088809c0b7816 */ /* 0x002fca00000000ff */
[----:B------:R-:W-:-:S07]  /*58c0*/  IMAD R12, R11, R144, RZ ;  /* 0x000000900b0c7224 */ /* 0x000fce00078e02ff */
.L_x_61:
[----:B------:R-:W-:Y:S05]  /*58d0*/  BSYNC B1 ;  /* 0x0000000000017941 */ /* 0x000fea0003800000 */
.L_x_60:
[----:B------:R-:W-:Y:S01]  /*58e0*/  @!P2 IMAD R131, R131, R145, R12 ;  /* 0x000000918383a224 */ /* 0x000fe200078e020c */
[----:B------:R-:W-:Y:S04]  /*58f0*/  BSSY B1, `(.L_x_62) ;  /* 0x0000006000017945 */ /* 0x000fe80003800000 */
[----:B------:R0:W-:Y:S01]  /*5900*/  @!P2 STG.E.U8 desc[UR44][R6.64+0x11], R131 ;  /* 0x000011830600a986 */ /* 0x0001e2000c10112c */
[----:B------:R-:W-:Y:S05]  /*5910*/  @P5 BRA `(.L_x_63) ;  /* 0x00000000000c5947 */ /* 0x000fea0003800000 */
[----:B------:R-:W1:Y:S02]  /*5920*/  LDG.E.U8 R156, desc[UR44][R2.64+0x18] ;  /* 0x0000182c029c7981 */ /* 0x000e64000c1e1100 */
[----:B-1----:R-:W-:-:S05]  /*5930*/  PRMT R11, R156, 0x8880, RZ ;  /* 0x000088809c0b7816 */ /* 0x002fca00000000ff */
[----:B------:R-:W-:-:S07]  /*5940*/  IMAD R12, R11, R144, RZ ;  /* 0x000000900b0c7224 */ /* 0x000fce00078e02ff */
.L_x_63:
[----:B------:R-:W-:Y:S05]  /*5950*/  BSYNC B1 ;  /* 0x0000000000017941 */ /* 0x000fea0003800000 */
.L_x_62:
[----:B-1----:R-:W-:Y:S01]  /*5960*/  @!P5 IMAD R11, R132, R145, R12 ;  /* 0x00000091840bd224 */ /* 0x002fe200078e020c */
[----:B------:R-:W-:Y:S04]  /*5970*/  BSSY B1, `(.L_x_64) ;  /* 0x0000006000017945 */ /* 0x000fe80003800000 */
[----:B------:R1:W-:Y:S01]  /*5980*/  @!P5 STG.E.U8 desc[UR44][R4.64+0x18], R11 ;  /* 0x0000180b0400d986 */ /* 0x0003e2000c10112c */
[----:B------:R-:W-:Y:S05]  /*5990*/  @P4 BRA `(.L_x_65) ;  /* 0x00000000000c4947 */ /* 0x000fea0003800000 */
[----:B------:R-:W1:Y:S02]  /*59a0*/  LDG.E.U8 R156, desc[UR44][R2.64+0x19] ;  /* 0x0000192c029c7981 */ /* 0x000e64000c1e1100 */
[----:B-1----:R-:W-:-:S05]  /*59b0*/  PRMT R11, R156, 0x8880, RZ ;  /* 0x000088809c0b7816 */ /* 0x002fca00000000ff */
[----:B------:R-:W-:-:S07]  /*59c0*/  IMAD R12, R11, R144, RZ ;  /* 0x000000900b0c7224 */ /* 0x000fce00078e02ff */
.L_x_65:
[----:B------:R-:W-:Y:S05]  /*59d0*/  BSYNC B1 ;  /* 0x0000000000017941 */ /* 0x000fea0003800000 */
.L_x_64:
        /* <DEDUP_REMOVED lines=13> */
.L_x_67:
[----:B------:R-:W-:Y:S05]  /*5ab0*/  BSYNC B1 ;  /* 0x0000000000017941 */ /* 0x000fea0003800000 */
.L_x_66:
[----:B-1----:R-:W-:Y:S01]  /*5ac0*/  @!P1 IMAD R11, R134, R145, R12 ;  /* 0x00000091860b9224 */ /* 0x002fe200078e020c */
[----:B------:R-:W-:Y:S04]  /*5ad0*/  BSSY B1, `(.L_x_68) ;  /* 0x0000006000017945 */ /* 0x000fe80003800000 */
[----:B------:R1:W-:Y:S01]  /*5ae0*/  @!P1 STG.E.U8 desc[UR44][R6.64+0x18], R11 ;  /* 0x0000180b06009986 */ /* 0x0003e2000c10112c */
[----:B------:R-:W-:Y:S05]  /*5af0*/  @P0 BRA `(.L_x_69) ;  /* 0x00000000000c0947 */ /* 0x000fea0003800000 */
[----:B------:R-:W1:Y:S02]  /*5b00*/  LDG.E.U8 R156, desc[UR44][R8.64+0x19] ;  /* 0x0000192c089c7981 */ /* 0x000e64000c1e1100 */
[----:B-1----:R-:W-:-:S05]  /*5b10*/  PRMT R11, R156, 0x8880, RZ ;  /* 0x000088809c0b7816 */ /* 0x002fca00000000ff */
[----:B------:R-:W-:-:S07]  /*5b20*/  IMAD R12, R11, R144, RZ ;  /* 0x000000900b0c7224 */ /* 0x000fce00078e02ff */
.L_x_69:
[----:B------:R-:W-:Y:S05]  /*5b30*/  BSYNC B1 ;  /* 0x0000000000017941 */ /* 0x000fea0003800000 */
.L_x_68:
[----:B------:R-:W-:Y:S01]  /*5b40*/  @!P0 IMAD R135, R135, R145, R12 ;  /* 0x0000009187878224 */ /* 0x000fe200078e020c */
[----:B------:R-:W-:Y:S04]  /*5b50*/  BSSY B1, `(.L_x_70) ;  /* 0x0000006000017945 */ /* 0x000fe80003800000 */
[----:B------:R0:W-:Y:S01]  /*5b60*/  @!P0 STG.E.U8 desc[UR44][R6.64+0x19], R135 ;  /* 0x0000198706008986 */ /* 0x0001e2000c10112c */
[----:B------:R-:W-:Y:S05]  /*5b70*/  @P5 BRA `(.L_x_71) ;  /* 0x00000000000c5947 */ /* 0x000fea0003800000 */
[----:B------:R-:W1:Y:S02]  /*5b80*/  LDG.E.U8 R156, desc[UR44][R2.64+0x20] ;  /* 0x0000202c029c7981 */ /* 0x000e64000c1e1100 */
[----:B-1----:R-:W-:-:S05]  /*5b90*/  PRMT R11, R156, 0x8880, RZ ;  /* 0x000088809c0b7816 */ /* 0x002fca00000000ff */
[----:B------:R-:W-:-:S07]  /*5ba0*/  IMAD R12, R11, R144, RZ ;  /* 0x000000900b0c7224 */ /* 0x000fce00078e02ff */
.L_x_71:
[----:B------:R-:W-:Y:S05]  /*5bb0*/  BSYNC B1 ;  /* 0x0000000000017941 */ /* 0x000fea0003800000 */
.L_x_70:
[----:B-1----:R-:W-:Y:S01]  /*5bc0*/  @!P5 IMAD R11, R120, R145, R12 ;  /* 0x00000091780bd224 */ /* 0x002fe200078e020c */
[----:B------:R-:W-:Y:S04]  /*5bd0*/  BSSY B1, `(.L_x_72) ;  /* 0x0000006000017945 */ /* 0x000fe80003800000 */
[----:B------:R1:W-:Y:S01]  /*5be0*/  @!P5 STG.E.U8 desc[UR44][R4.64+0x20], R11 ;  /* 0x0000200b0400d986 */ /* 0x0003e2000c10112c */
[----:B------:R-:W-:Y:S05]  /*5bf0*/  @P4 BRA `(.L_x_73) ;  /* 0x00000000000c4947 */ /* 0x000fea0003800000 */
[----:B------:R-:W1:Y:S02]  /*5c00*/  LDG.E.U8 R156, desc[UR44][R2.64+0x21] ;  /* 0x0000212c029c7981 */ /* 0x000e64000c1e1100 */
[----:B-1----:R-:W-:-:S05]  /*5c10*/  PRMT R11, R156, 0x8880, RZ ;  /* 0x000088809c0b7816 */ /* 0x002fca00000000ff */
[----:B------:R-:W-:-:S07]  /*5c20*/  IMAD R12, R11, R144, RZ ;  /* 0x000000900b0c7224 */ /* 0x000fce00078e02ff */
.L_x_73:
[----:B------:R-:W-:Y:S05]  /*5c30*/  BSYNC B1 ;  /* 0x0000000000017941 */ /* 0x000fea0003800000 */
.L_x_72:
        /* <DEDUP_REMOVED lines=13> */
.L_x_75:
[----:B------:R-:W-:Y:S05]  /*5d10*/  BSYNC B1 ;  /* 0x0000000000017941 */ /* 0x000fea0003800000 */
.L_x_74:
[----:B-1----:R-:W-:Y:S01]  /*5d20*/  @!P3 IMAD R11, R122, R145, R12 ;  /* 0x000000917a0bb224 */ /* 0x002fe200078e020c */
[----:B------:R-:W-:Y:S04]  /*5d30*/  BSSY B1, `(.L_x_76) ;  /* 0x0000006000017945 */ /* 0x000fe80003800000 */
[----:B------:R1:W-:Y:S01]  /*5d40*/  @!P3 STG.E.U8 desc[UR44][R6.64+0x20], R11 ;  /* 0x0000200b0600b986 */ /* 0x0003e2000c10112c */
[----:B------:R-:W-:Y:S05]  /*5d50*/  @P2 BRA `(.L_x_77) ;  /* 0x00000000000c2947 */ /* 0x000fea0003800000 */
[----:B------:R-:W1:Y:S02]  /*5d60*/  LDG.E.U8 R156, desc[UR44][R8.64+0x21] ;  /* 0x0000212c089c7981 */ /* 0x000e64000c1e1100 */
[----:B-1----:R-:W-:-:S05]  /*5d70*/  PRMT R11, R156, 0x8880, RZ ;  /* 0x000088809c0b7816 */ /* 0x002fca00000000ff */
[----:B------:R-:W-:-:S07]  /*5d80*/  IMAD R12, R11, R144, RZ ;  /* 0x000000900b0c7224 */ /* 0x000fce00078e02ff */
.L_x_77:
[----:B------:R-:W-:Y:S05]  /*5d90*/  BSYNC B1 ;  /* 0x0000000000017941 */ /* 0x000fea0003800000 */
.L_x_76:
[----:B------:R-:W-:Y:S01]  /*5da0*/  @!P2 IMAD R123, R123, R145, R12 ;  /* 0x000000917b7ba224 */ /* 0x000fe200078e020c */
[----:B------:R-:W-:Y:S04]  /*5db0*/  BSSY B1, `(.L_x_78) ;  /* 0x0000006000017945 */ /* 0x000fe80003800000 */
[----:B------:R0:W-:Y:S01]  /*5dc0*/  @!P2 STG.E.U8 desc[UR44][R6.64+0x21], R123 ;  /* 0x0000217b0600a986 */ /* 0x0001e2000c10112c */
[----:B------:R-:W-:Y:S05]  /*5dd0*/  @P5 BRA `(.L_x_79) ;  /* 0x00000000000c5947 */ /* 0x000fea0003800000 */
[----:B------:R-:W1:Y:S02]  /*5de0*/  LDG.E.U8 R156, desc[UR44][R2.64+0x28] ;  /* 0x0000282c029c7981 */ /* 0x000e64000c1e1100 */
[----:B-1----:R-:W-:-:S05]  /*5df0*/  PRMT R11, R156, 0x8880, RZ ;  /* 0x000088809c0b7816 */ /* 0x002fca00000000ff */
[----:B------:R-:W-:-:S07]  /*5e00*/  IMAD R12, R11, R144, RZ ;  /* 0x000000900b0c7224 */ /* 0x000fce00078e02ff */
.L_x_79:
[----:B------:R-:W-:Y:S05]  /*5e10*/  BSYNC B1 ;  /* 0x0000000000017941 */ /* 0x000fea0003800000 */
.L_x_78:
[----:B-1----:R-:W-:Y:S01]  /*5e20*/  @!P5 IMAD R11, R124, R145, R12 ;  /* 0x000000917c0bd224 */ /* 0x002fe200078e020c */
[----:B------:R-:W-:Y:S04]  /*5e30*/  BSSY B1, `(.L_x_80) ;  /* 0x0000006000017945 */ /* 0x000fe80003800000 */
[----:B------:R1:W-:Y:S01]  /*5e40*/  @!P5 STG.E.U8 desc[UR44][R4.64+0x28], R11 ;  /* 0x0000280b0400d986 */ /* 0x0003e2000c10112c */
[----:B------:R-:W-:Y:S05]  /*5e50*/  @P4 BRA `(.L_x_81) ;  /* 0x00000000000c4947 */ /* 0x000fea0003800000 */
[----:B------:R-:W1:Y:S02]  /*5e60*/  LDG.E.U8 R156, desc[UR44][R2.64+0x29] ;  /* 0x0000292c029c7981 */ /* 0x000e64000c1e1100 */
[----:B-1----:R-:W-:-:S05]  /*5e70*/  PRMT R11, R156, 0x8880, RZ ;  /* 0x000088809c0b7816 */ /* 0x002fca00000000ff */
[----:B------:R-:W-:-:S07]  /*5e80*/  IMAD R12, R11, R144, RZ ;  /* 0x000000900b0c7224 */ /* 0x000fce00078e02ff */
.L_x_81:
[----:B------:R-:W-:Y:S05]  /*5e90*/  BSYNC B1 ;  /* 0x0000000000017941 */ /* 0x000fea0003800000 */
.L_x_80:
        /* <DEDUP_REMOVED lines=13> */
.L_x_83:
[----:B------:R-:W-:Y:S05]  /*5f70*/  BSYNC B1 ;  /* 0x0000000000017941 */ /* 0x000fea0003800000 */
.L_x_82:
[----:B-1----:R-:W-:Y:S01]  /*5f80*/  @!P1 IMAD R11, R126, R145, R12 ;  /* 0x000000917e0b9224 */ /* 0x002fe200078e020c */
[----:B------:R-:W-:Y:S04]  /*5f90*/  BSSY B1, `(.L_x_84) ;  /* 0x0000006000017945 */ /* 0x000fe80003800000 */
[----:B------:R1:W-:Y:S01]  /*5fa0*/  @!P1 STG.E.U8 desc[UR44][R6.64+0x28], R11 ;  /* 0x0000280b06009986 */ /* 0x0003e2000c10112c */
[----:B------:R-:W-:Y:S05]  /*5fb0*/  @P0 BRA `(.L_x_85) ;  /* 0x00000000000c0947 */ /* 0x000fea0003800000 */
[----:B------:R-:W1:Y:S02]  /*5fc0*/  LDG.E.U8 R156, desc[UR44][R8.64+0x29] ;  /* 0x0000292c089c7981 */ /* 0x000e64000c1e1100 */
[----:B-1----:R-:W-:-:S05]  /*5fd0*/  PRMT R11, R156, 0x8880, RZ ;  /* 0x000088809c0b7816 */ /* 0x002fca00000000ff */
[----:B------:R-:W-:-:S07]  /*5fe0*/  IMAD R12, R11, R144, RZ ;  /* 0x000000900b0c7224 */ /* 0x000fce00078e02ff */
.L_x_85:
[----:B------:R-:W-:Y:S05]  /*5ff0*/  BSYNC B1 ;  /* 0x0000000000017941 */ /* 0x000fea0003800000 */
.L_x_84:
[----:B------:R-:W-:Y:S01]  /*6000*/  @!P0 IMAD R127, R127, R145, R12 ;  /* 0x000000917f7f8224 */ /* 0x000fe200078e020c */
[----:B------:R-:W-:Y:S04]  /*6010*/  BSSY B1, `(.L_x_86) ;  /* 0x0000006000017945 */ /* 0x000fe80003800000 */
[----:B------:R0:W-:Y:S01]  /*6020*/  @!P0 STG.E.U8 desc[UR44][R6.64+0x29], R127 ;  /* 0x0000297f06008986 */ /* 0x0001e2000c10112c */
[----:B------:R-:W-:Y:S05]  /*6030*/  @P5 BRA `(.L_x_87) ;  /* 0x00000000000c5947 */ /* 0x000fea0003800000 */
[----:B------:R-:W1:Y:S02]  /*6040*/  LDG.E.U8 R156, desc[UR44][R2.64+0x30] ;  /* 0x0000302c029c7981 */ /* 0x000e64000c1e1100 */
[----:B-1----:R-:W-:-:S05]  /*6050*/  PRMT R11, R156, 0x8880, RZ ;  /* 0x000088809c0b7816 */ /* 0x002fca00000000ff */
[----:B------:R-:W-:-:S07]  /*6060*/  IMAD R12, R11, R144, RZ ;  /* 0x000000900b0c7224 */ /* 0x000fce00078e02ff */
.L_x_87:
[----:B------:R-:W-:Y:S05]  /*6070*/  BSYNC B1 ;  /* 0x0000000000017941 */ /* 0x000fea0003800000 */
.L_x_86:
[----:B-1----:R-:W-:Y:S01]  /*6080*/  @!P5 IMAD R11, R112, R145, R12 ;  /* 0x00000091700bd224 */ /* 0x002fe200078e020c */
[----:B------:R-:W-:Y:S04]  /*6090*/  BSSY B1, `(.L_x_88) ;  /* 0x0000006000017945 */ /* 0x000fe80003800000 */
[----:B------:R1:W-:Y:S01]  /*60a0*/  @!P5 STG.E.U8 desc[UR44][R4.64+0x30], R11 ;  /* 0x0000300b0400d986 */ /* 0x0003e2000c10112c */
[----:B------:R-:W-:Y:S05]  /*60b0*/  @P4 BRA `(.L_x_89) ;  /* 0x00000000000c4947 */ /* 0x000fea0003800000 */
[----:B------:R-:W1:Y:S02]  /*60c0*/  LDG.E.U8 R156, desc[UR44][R2.64+0x31] ;  /* 0x0000312c029c7981 */ /* 0x000e64000c1e1100 */
[----:B-1----:R-:W-:-:S05]  /*60d0*/  PRMT R11, R156, 0x8880, RZ ;  /* 0x000088809c0b7816 */ /* 0x002fca00000000ff */
[----:B------:R-:W-:-:S07]  /*60e0*/  IMAD R12, R11, R144, RZ ;  /* 0x000000900b0c7224 */ /* 0x000fce00078e02ff */
.L_x_89:
[----:B------:R-:W-:Y:S05]  /*60f0*/  BSYNC B1 ;  /* 0x0000000000017941 */ /* 0x000fea0003800000 */
.L_x_88:
        /* <DEDUP_REMOVED lines=13> */
.L_x_91:
[----:B------:R-:W-:Y:S05]  /*61d0*/  BSYNC B1 ;  /* 0x0000000000017941 */ /* 0x000fea0003800000 */
.L_x_90:
[----:B-1----:R-:W-:Y:S01]  /*61e0*/  @!P3 IMAD R11, R114, R145, R12 ;  /* 0x00000091720bb224 */ /* 0x002fe200078e020c */
[----:B------:R-:W-:Y:S04]  /*61f0*/  BSSY B1, `(.L_x_92) ;  /* 0x0000006000017945 */ /* 0x000fe80003800000 */
[----:B------:R1:W-:Y:S01]  /*6200*/  @!P3 STG.E.U8 desc[UR44][R6.64+0x30], R11 ;  /* 0x0000300b0600b986 */ /* 0x0003e2000c10112c */
[----:B------:R-:W-:Y:S05]  /*6210*/  @P2 BRA `(.L_x_93) ;  /* 0x00000000000c2947 */ /* 0x000fea0003800000 */
[----:B------:R-:W1:Y:S02]  /*6220*/  LDG.E.U8 R156, desc[UR44][R8.64+0x31] ;  /* 0x0000312c089c7981 */ /* 0x000e64000c1e1100 */
[----:B-1----:R-:W-:-:S05]  /*6230*/  PRMT R11, R156, 0x8880, RZ ;  /* 0x000088809c0b7816 */ /* 0x002fca00000000ff */
[----:B------:R-:W-:-:S07]  /*6240*/  IMAD R12, R11, R144, RZ ;  /* 0x000000900b0c7224 */ /* 0x000fce00078e02ff */
.L_x_93:
[----:B------:R-:W-:Y:S05]  /*6250*/  BSYNC B1 ;  /* 0x0000000000017941 */ /* 0x000fea0003800000 */
.L_x_92:
[----:B------:R-:W-:Y:S01]  /*6260*/  @!P2 IMAD R115, R115, R145, R12 ;  /* 0x000000917373a224 */ /* 0x000fe200078e020c */
[----:B------:R-:W-:Y:S04]  /*6270*/  BSSY B1, `(.L_x_94) ;  /* 0x0000006000017945 */ /* 0x000fe80003800000 */
[----:B------:R0:W-:Y:S01]  /*6280*/  @!P2 STG.E.U8 desc[UR44][R6.64+0x31], R115 ;  /* 0x000031730600a986 */ /* 0x0001e2000c10112c */
[----:B------:R-:W-:Y:S05]  /*6290*/  @P5 BRA `(.L_x_95) ;  /* 0x00000000000c5947 */ /* 0x000fea0003800000 */
[----:B------:R-:W1:Y:S02]  /*62a0*/  LDG.E.U8 R156, desc[UR44][R2.64+0x38] ;  /* 0x0000382c029c7981 */ /* 0x000e64000c1e1100 */
[----:B-1----:R-:W-:-:S05]  /*62b0*/  PRMT R11, R156, 0x8880, RZ ;  /* 0x000088809c0b7816 */ /* 0x002fca00000000ff */
[----:B------:R-:W-:-:S07]  /*62c0*/  IMAD R12, R11, R144, RZ ;  /* 0x000000900b0c7224 */ /* 0x000fce00078e02ff */
.L_x_95:
[----:B------:R-:W-:Y:S05]  /*62d0*/  BSYNC B1 ;  /* 0x0000000000017941 */ /* 0x000fea0003800000 */
.L_x_94:
[----:B-1----:R-:W-:Y:S01]  /*62e0*/  @!P5 IMAD R11, R116, R145, R12 ;  /* 0x00000091740bd224 */ /* 0x002fe200078e020c */
[----:B------:R-:W-:Y:S04]  /*62f0*/  BSSY B1, `(.L_x_96) ;  /* 0x0000006000017945 */ /* 0x000fe80003800000 */
[----:B------:R1:W-:Y:S01]  /*6300*/  @!P5 STG.E.U8 desc[UR44][R4.64+0x38], R11 ;  /* 0x0000380b0400d986 */ /* 0x0003e2000c10112c */
[----:B------:R-:W-:Y:S05]  /*6310*/  @P4 BRA `(.L_x_97) ;  /* 0x00000000000c4947 */ /* 0x000fea0003800000 */
[----:B------:R-:W1:Y:S02]  /*6320*/  LDG.E.U8 R156, desc[UR44][R2.64+0x39] ;  /* 0x0000392c029c7981 */ /* 0x000e64000c1e1100 */
[----:B-1----:R-:W-:-:S05]  /*6330*/  PRMT R11, R156, 0x8880, RZ ;  /* 0x000088809c0b7816 */ /* 0x002fca00000000ff */
[----:B------:R-:W-:-:S07]  /*6340*/  IMAD R12, R11, R144, RZ ;  /* 0x000000900b0c7224 */ /* 0x000fce00078e02ff */
.L_x_97:
[----:B------:R-:W-:Y:S05]  /*6350*/  BSYNC B1 ;  /* 0x0000000000017941 */ /* 0x000fea0003800000 */
.L_x_96:
        /* <DEDUP_REMOVED lines=13> */
.L_x_99:
[----:B------:R-:W-:Y:S05]  /*6430*/  BSYNC B1 ;  /* 0x0000000000017941 */ /* 0x000fea0003800000 */
.L_x_98:
[----:B-1----:R-:W-:Y:S01]  /*6440*/  @!P1 IMAD R11, R118, R145, R12 ;  /* 0x00000091760b9224 */ /* 0x002fe200078e020c */
[----:B------:R-:W-:Y:S04]  /*6450*/  BSSY B1, `(.L_x_100) ;  /* 0x0000006000017945 */ /* 0x000fe80003800000 */
[----:B------:R1:W-:Y:S01]  /*6460*/  @!P1 STG.E.U8 desc[UR44][R6.64+0x38], R11 ;  /* 0x0000380b06009986 */ /* 0x0003e2000c10112c */
[----:B------:R-:W-:Y:S05]  /*6470*/  @P0 BRA `(.L_x_101) ;  /* 0x00000000000c0947 */ /* 0x000fea0003800000 */
[----:B------:R-:W1:Y:S02]  /*6480*/  LDG.E.U8 R156, desc[UR44][R8.64+0x39] ;  /* 0x0000392c089c7981 */ /* 0x000e64000c1e1100 */
[----:B-1----:R-:W-:-:S05]  /*6490*/  PRMT R11, R156, 0x8880, RZ ;  /* 0x000088809c0b7816 */ /* 0x002fca00000000ff */
[----:B------:R-:W-:-:S07]  /*64a0*/  IMAD R12, R11, R144, RZ ;  /* 0x000000900b0c7224 */ /* 0x000fce00078e02ff */
.L_x_101:
[----:B------:R-:W-:Y:S05]  /*64b0*/  BSYNC B1 ;  /* 0x0000000000017941 */ /* 0x000fea0003800000 */
.L_x_100:
[----:B------:R-:W-:Y:S01]  /*64c0*/  @!P0 IMAD R119, R119, R145, R12 ;  /* 0x0000009177778224 */ /* 0x000fe200078e020c */
[----:B------:R-:W-:Y:S04]  /*64d0*/  BSSY B1, `(.L_x_102) ;  /* 0x0000006000017945 */ /* 0x000fe80003800000 */
[----:B------:R0:W-:Y:S01]  /*64e0*/  @!P0 STG.E.U8 desc[UR44][R6.64+0x39], R119 ;  /* 0x0000397706008986 */ /* 0x0001e2000c10112c */
[----:B------:R-:W-:Y:S05]  /*64f0*/  @P5 BRA `(.L_x_103) ;  /* 0x00000000000c5947 */ /* 0x000fea0003800000 */
[----:B------:R-:W1:Y:S02]  /*6500*/  LDG.E.U8 R156, desc[UR44][R2.64+0x40] ;  /* 0x0000402c029c7981 */ /* 0x000e64000c1e1100 */
[----:B-1----:R-:W-:-:S05]  /*6510*/  PRMT R11, R156, 0x8880, RZ ;  /* 0x000088809c0b7816 */ /* 0x002fca00000000ff */
[----:B------:R-:W-:-:S07]  /*6520*/  IMAD R12, R11, R144, RZ ;  /* 0x000000900b0c7224 */ /* 0x000fce00078e02ff */
.L_x_103:
[----:B------:R-:W-:Y:S05]  /*6530*/  BSYNC B1 ;  /* 0x0000000000017941 */ /* 0x000fea0003800000 */
.L_x_102:
[----:B-1----:R-:W-:Y:S01]  /*6540*/  @!P5 IMAD R11, R104, R145, R12 ;  /* 0x00000091680bd224 */ /* 0x002fe200078e020c */
[----:B------:R-:W-:Y:S04]  /*6550*/  BSSY B1, `(.L_x_104) ;  /* 0x0000006000017945 */ /* 0x000fe80003800000 */
[----:B------:R1:W-:Y:S01]  /*6560*/  @!P5 STG.E.U8 desc[UR44][R4.64+0x40], R11 ;  /* 0x0000400b0400d986 */ /* 0x0003e2000c10112c */
[----:B------:R-:W-:Y:S05]  /*6570*/  @P4 BRA `(.L_x_105) ;  /* 0x00000000000c4947 */ /* 0x000fea0003800000 */
[----:B------:R-:W1:Y:S02]  /*6580*/  LDG.E.U8 R156, desc[UR44][R2.64+0x41] ;  /* 0x0000412c029c7981 */ /* 0x000e64000c1e1100 */
[----:B-1----:R-:W-:-:S05]  /*6590*/  PRMT R11, R156, 0x8880, RZ ;  /* 0x000088809c0b7816 */ /* 0x002fca00000000ff */
[----:B------:R-:W-:-:S07]  /*65a0*/  IMAD R12, R11, R144, RZ ;  /* 0x000000900b0c7224 */ /* 0x000fce00078e02ff */
.L_x_105:
[----:B------:R-:W-:Y:S05]  /*65b0*/  BSYNC B1 ;  /* 0x0000000000017941 */ /* 0x000fea0003800000 */
.L_x_104:
        /* <DEDUP_REMOVED lines=13> */
.L_x_107:
[----:B------:R-:W-:Y:S05]  /*6690*/  BSYNC B1 ;  /* 0x0000000000017941 */ /* 0x000fea0003800000 */
.L_x_106:
[----:B-1----:R-:W-:Y:S01]  /*66a0*/  @!P3 IMAD R11, R106, R145, R12 ;  /* 0x000000916a0bb224 */ /* 0x002fe200078e020c */
[----:B------:R-:W-:Y:S04]  /*66b0*/  BSSY B1, `(.L_x_108) ;  /* 0x0000006000017945 */ /* 0x000fe80003800000 */
[----:B------:R1:W-:Y:S01]  /*66c0*/  @!P3 STG.E.U8 desc[UR44][R6.64+0x40], R11 ;  /* 0x0000400b0600b986 */ /* 0x0003e2000c10112c */
[----:B------:R-:W-:Y:S05]  /*66d0*/  @P2 BRA `(.L_x_109) ;  /* 0x00000000000c2947 */ /* 0x000fea0003800000 */
[----:B------:R-:W1:Y:S02]  /*66e0*/  LDG.E.U8 R156, desc[UR44][R8.64+0x41] ;  /* 0x0000412c089c7981 */ /* 0x000e64000c1e1100 */
[----:B-1----:R-:W-:-:S05]  /*66f0*/  PRMT R11, R156, 0x8880, RZ ;  /* 0x000088809c0b7816 */ /* 0x002fca00000000ff */
[----:B------:R-:W-:-:S07]  /*6700*/  IMAD R12, R11, R144, RZ ;  /* 0x000000900b0c7224 */ /* 0x000fce00078e02ff */
.L_x_109:
[----:B------:R-:W-:Y:S05]  /*6710*/  BSYNC B1 ;  /* 0x0000000000017941 */ /* 0x000fea0003800000 */
.L_x_108:
[----:B------:R-:W-:Y:S01]  /*6720*/  @!P2 IMAD R107, R107, R145, R12 ;  /* 0x000000916b6ba224 */ /* 0x000fe200078e020c */
[----:B------:R-:W-:Y:S04]  /*6730*/  BSSY B1, `(.L_x_110) ;  /* 0x0000006000017945 */ /* 0x000fe80003800000 */
[----:B------:R0:W-:Y:S01]  /*6740*/  @!P2 STG.E.U8 desc[UR44][R6.64+0x41], R107 ;  /* 0x0000416b0600a986 */ /* 0x0001e2000c10112c */
[----:B------:R-:W-:Y:S05]  /*6750*/  @P5 BRA `(.L_x_111) ;  /* 0x00000000000c5947 */ /* 0x000fea0003800000 */
[----:B------:R-:W1:Y:S02]  /*6760*/  LDG.E.U8 R156, desc[UR44][R2.64+0x48] ;  /* 0x0000482c029c7981 */ /* 0x000e64000c1e1100 */
[----:B-1----:R-:W-:-:S05]  /*6770*/  PRMT R11, R156, 0x8880, RZ ;  /* 0x000088809c0b7816 */ /* 0x002fca00000000ff */
[----:B------:R-:W-:-:S07]  /*6780*/  IMAD R12, R11, R144, RZ ;  /* 0x000000900b0c7224 */ /* 0x000fce00078e02ff */
.L_x_111:
[----:B------:R-:W-:Y:S05]  /*6790*/  BSYNC B1 ;  /* 0x0000000000017941 */ /* 0x000fea0003800000 */
.L_x_110:
[----:B-1----:R-:W-:Y:S01]  /*67a0*/  @!P5 IMAD R11, R108, R145, R12 ;  /* 0x000000916c0bd224 */ /* 0x002fe200078e020c */
[----:B------:R-:W-:Y:S04]  /*67b0*/  BSSY B1, `(.L_x_112) ;  /* 0x0000006000017945 */ /* 0x000fe80003800000 */
[----:B------:R1:W-:Y:S01]  /*67c0*/  @!P5 STG.E.U8 desc[UR44][R4.64+0x48], R11 ;  /* 0x0000480b0400d986 */ /* 0x0003e2000c10112c */
[----:B------:R-:W-:Y:S05]  /*67d0*/  @P4 BRA `(.L_x_113) ;  /* 0x00000000000c4947 */ /* 0x000fea0003800000 */
[----:B------:R-:W1:Y:S02]  /*67e0*/  LDG.E.U8 R156, desc[UR44][R2.64+0x49] ;  /* 0x0000492c029c7981 */ /* 0x000e64000c1e1100 */
[----:B-1----:R-:W-:-:S05]  /*67f0*/  PRMT R11, R156, 0x8880, RZ ;  /* 0x000088809c0b7816 */ /* 0x002fca00000000ff */
[----:B------:R-:W-:-:S07]  /*6800*/  IMAD R12, R11, R144, RZ ;  /* 0x000000900b0c7224 */ /* 0x000fce00078e02ff */
.L_x_113:
[----:B------:R-:W-:Y:S05]  /*6810*/  BSYNC B1 ;  /* 0x0000000000017941 */ /* 0x000fea0003800000 */
.L_x_112:
        /* <DEDUP_REMOVED lines=13> */
.L_x_115:
[----:B------:R-:W-:Y:S05]  /*68f0*/  BSYNC B1 ;  /* 0x0000000000017941 */ /* 0x000fea0003800000 */
.L_x_114:
[----:B-1----:R-:W-:Y:S01]  /*6900*/  @!P1 IMAD R11, R110, R145, R12 ;  /* 0x000000916e0b9224 */ /* 0x002fe200078e020c */
[----:B------:R-:W-:Y:S04]  /*6910*/  BSSY B1, `(.L_x_116) ;  /* 0x0000006000017945 */ /* 0x000fe80003800000 */
[----:B------:R1:W-:Y:S01]  /*6920*/  @!P1 STG.E.U8 desc[UR44][R6.64+0x48], R11 ;  /* 0x0000480b06009986 */ /* 0x0003e2000c10112c */
[----:B------:R-:W-:Y:S05]  /*6930*/  @P0 BRA `(.L_x_117) ;  /* 0x00000000000c0947 */ /* 0x000fea0003800000 */
[----:B------:R-:W1:Y:S02]  /*6940*/  LDG.E.U8 R156, desc[UR44][R8.64+0x49] ;  /* 0x0000492c089c7981 */ /* 0x000e64000c1e1100 */
[----:B-1----:R-:W-:-:S05]  /*6950*/  PRMT R11, R156, 0x8880, RZ ;  /* 0x000088809c0b7816 */ /* 0x002fca00000000ff */
[----:B------:R-:W-:-:S07]  /*6960*/  IMAD R12, R11, R144, RZ ;  /* 0x000000900b0c7224 */ /* 0x000fce00078e02ff */
.L_x_117:
[----:B------:R-:W-:Y:S05]  /*6970*/  BSYNC B1 ;  /* 0x0000000000017941 */ /* 0x000fea0003800000 */
.L_x_116:
[----:B------:R-:W-:Y:S01]  /*6980*/  @!P0 IMAD R111, R111, R145, R12 ;  /* 0x000000916f6f8224 */ /* 0x000fe200078e020c */
[----:B------:R-:W-:Y:S04]  /*6990*/  BSSY B1, `(.L_x_118) ;  /* 0x0000006000017945 */ /* 0x000fe80003800000 */
[----:B------:R0:W-:Y:S01]  /*69a0*/  @!P0 STG.E.U8 desc[UR44][R6.64+0x49], R111 ;  /* 0x0000496f06008986 */ /* 0x0001e2000c10112c */
[----:B------:R-:W-:Y:S05]  /*69b0*/  @P5 BRA `(.L_x_119) ;  /* 0x00000000000c5947 */ /* 0x000fea0003800000 */
[----:B------:R-:W1:Y:S02]  /*69c0*/  LDG.E.U8 R156, desc[UR44][R2.64+0x50] ;  /* 0x0000502c029c7981 */ /* 0x000e64000c1e1100 */
[----:B-1----:R-:W-:-:S05]  /*69d0*/  PRMT R11, R156, 0x8880, RZ ;  /* 0x000088809c0b7816 */ /* 0x002fca00000000ff */
[----:B------:R-:W-:-:S07]  /*69e0*/  IMAD R12, R11, R144, RZ ;  /* 0x000000900b0c7224 */ /* 0x000fce00078e02ff */
.L_x_119:
[----:B------:R-:W-:Y:S05]  /*69f0*/  BSYNC B1 ;  /* 0x0000000000017941 */ /* 0x000fea0003800000 */
.L_x_118:
[----:B-1----:R-:W-:Y:S01]  /*6a00*/  @!P5 IMAD R11, R96, R145, R12 ;  /* 0x00000091600bd224 */ /* 0x002fe200078e020c */
[----:B------:R-:W-:Y:S04]  /*6a10*/  BSSY B1, `(.L_x_120) ;  /* 0x0000006000017945 */ /* 0x000fe80003800000 */
[----:B------:R1:W-:Y:S01]  /*6a20*/  @!P5 STG.E.U8 desc[UR44][R4.64+0x50], R11 ;  /* 0x0000500b0400d986 */ /* 0x0003e2000c10112c */
[----:B------:R-:W-:Y:S05]  /*6a30*/  @P4 BRA `(.L_x_121) ;  /* 0x00000000000c4947 */ /* 0x000fea0003800000 */
[----:B------:R-:W1:Y:S02]  /*6a40*/  LDG.E.U8 R156, desc[UR44][R2.64+0x51] ;  /* 0x0000512c029c7981 */ /* 0x000e64000c1e1100 */
[----:B-1----:R-:W-:-:S05]  /*6a50*/  PRMT R11, R156, 0x8880, RZ ;  /* 0x000088809c0b7816 */ /* 0x002fca00000000ff */
[----:B------:R-:W-:-:S07]  /*6a60*/  IMAD R12, R11, R144, RZ ;  /* 0x000000900b0c7224 */ /* 0x000fce00078e02ff */
.L_x_121:
[----:B------:R-:W-:Y:S05]  /*6a70*/  BSYNC B1 ;  /* 0x0000000000017941 */ /* 0x000fea0003800000 */
.L_x_120:
        /* <DEDUP_REMOVED lines=13> */
.L_x_123:
[----:B------:R-:W-:Y:S05]  /*6b50*/  BSYNC B1 ;  /* 0x0000000000017941 */ /* 0x000fea0003800000 */
.L_x_122:
[----:B-1----:R-:W-:Y:S01]  /*6b60*/  @!P3 IMAD R11, R98, R145, R12 ;  /* 0x00000091620bb224 */ /* 0x002fe200078e020c */
[----:B------:R-:W-:Y:S04]  /*6b70*/  BSSY B1, `(.L_x_124) ;  /* 0x0000006000017945 */ /* 0x000fe80003800000 */
[----:B------:R1:W-:Y:S01]  /*6b80*/  @!P3 STG.E.U8 desc[UR44][R6.64+0x50], R11 ;  /* 0x0000500b0600b986 */ /* 0x0003e2000c10112c */
[----:B------:R-:W-:Y:S05]  /*6b90*/  @P2 BRA `(.L_x_125) ;  /* 0x00000000000c2947 */ /* 0x000fea0003800000 */
[----:B------:R-:W1:Y:S02]  /*6ba0*/  LDG.E.U8 R156, desc[UR44][R8.64+0x51] ;  /* 0x0000512c089c7981 */ /* 0x000e64000c1e1100 */
[----:B-1----:R-:W-:-:S05]  /*6bb0*/  PRMT R11, R156, 0x8880, RZ ;  /* 0x000088809c0b7816 */ /* 0x002fca00000000ff */
[----:B------:R-:W-:-:S07]  /*6bc0*/  IMAD R12, R11, R144, RZ ;  /* 0x000000900b0c7224 */ /* 0x000fce00078e02ff */
.L_x_125:
[----:B------:R-:W-:Y:S05]  /*6bd0*/  BSYNC B1 ;  /* 0x0000000000017941 */ /* 0x000fea0003800000 */
.L_x_124:
[----:B------:R-:W-:Y:S01]  /*6be0*/  @!P2 IMAD R99, R99, R145, R12 ;  /* 0x000000916363a224 */ /* 0x000fe200078e020c */
[----:B------:R-:W-:Y:S04]  /*6bf0*/  BSSY B1, `(.L_x_126) ;  /* 0x0000006000017945 */ /* 0x000fe80003800000 */
[----:B------:R0:W-:Y:S01]  /*6c00*/  @!P2 STG.E.U8 desc[UR44][R6.64+0x51], R99 ;  /* 0x000051630600a986 */ /* 0x0001e2000c10112c */
[----:B------:R-:W-:Y:S05]  /*6c10*/  @P5 BRA `(.L_x_127) ;  /* 0x00000000000c5947 */ /* 0x000fea0003800000 */
[----:B------:R-:W1:Y:S02]  /*6c20*/  LDG.E.U8 R156, desc[UR44][R2.64+0x58] ;  /* 0x0000582c029c7981 */ /* 0x000e64000c1e1100 */
[----:B-1----:R-:W-:-:S05]  /*6c30*/  PRMT R11, R156, 0x8880, RZ ;  /* 0x000088809c0b7816 */ /* 0x002fca00000000ff */
[----:B------:R-:W-:-:S07]  /*6c40*/  IMAD R12, R11, R144, RZ ;  /* 0x000000900b0c7224 */ /* 0x000fce00078e02ff */
.L_x_127:
[----:B------:R-:W-:Y:S05]  /*6c50*/  BSYNC B1 ;  /* 0x0000000000017941 */ /* 0x000fea0003800000 */
.L_x_126:
[----:B-1----:R-:W-:Y:S01]  /*6c60*/  @!P5 IMAD R11, R100, R145, R12 ;  /* 0x00000091640bd224 */ /* 0x002fe200078e020c */
[----:B------:R-:W-:Y:S04]  /*6c70*/  BSSY B1, `(.L_x_128) ;  /* 0x0000006000017945 */ /* 0x000fe80003800000 */
[----:B------:R1:W-:Y:S01]  /*6c80*/  @!P5 STG.E.U8 desc[UR44][R4.64+0x58], R11 ;  /* 0x0000580b0400d986 */ /* 0x0003e2000c10112c */
[----:B------:R-:W-:Y:S05]  /*6c90*/  @P4 BRA `(.L_x_129) ;  /* 0x00000000000c4947 */ /* 0x000fea0003800000 */
[----:B------:R-:W1:Y:S02]  /*6ca0*/  LDG.E.U8 R156, desc[UR44][R2.64+0x59] ;  /* 0x0000592c029c7981 */ /* 0x000e64000c1e1100 */
[----:B-1----:R-:W-:-:S05]  /*6cb0*/  PRMT R11, R156, 0x8880, RZ ;  /* 0x000088809c0b7816 */ /* 0x002fca00000000ff */
[----:B------:R-:W-:-:S07]  /*6cc0*/  IMAD R12, R11, R144, RZ ;  /* 0x000000900b0c7224 */ /* 0x000fce00078e02ff */
.L_x_129:
[----:B------:R-:W-:Y:S05]  /*6cd0*/  BSYNC B1 ;  /* 0x0000000000017941 */ /* 0x000fea0003800000 */
.L_x_128:
        /* <DEDUP_REMOVED lines=13> */
.L_x_131:
[----:B------:R-:W-:Y:S05]  /*6db0*/  BSYNC B1 ;  /* 0x0000000000017941 */ /* 0x000fea0003800000 */
.L_x_130:
[----:B-1----:R-:W-:Y:S01]  /*6dc0*/  @!P1 IMAD R11, R102, R145, R12 ;  /* 0x00000091660b9224 */ /* 0x002fe200078e020c */
[----:B------:R-:W-:Y:S04]  /*6dd0*/  BSSY B1, `(.L_x_132) ;  /* 0x0000006000017945 */ /* 0x000fe80003800000 */
[----:B------:R1:W-:Y:S01]  /*6de0*/  @!P1 STG.E.U8 desc[UR44][R6.64+0x58], R11 ;  /* 0x0000580b06009986 */ /* 0x0003e2000c10112c */
[----:B------:R-:W-:Y:S05]  /*6df0*/  @P0 BRA `(.L_x_133) ;  /* 0x00000000000c0947 */ /* 0x000fea0003800000 */
[----:B------:R-:W1:Y:S02]  /*6e00*/  LDG.E.U8 R156, desc[UR44][R8.64+0x59] ;  /* 0x0000592c089c7981 */ /* 0x000e64000c1e1100 */
[----:B-1----:R-:W-:-:S05]  /*6e10*/  PRMT R11, R156, 0x8880, RZ ;  /* 0x000088809c0b7816 */ /* 0x002fca00000000ff */
[----:B------:R-:W-:-:S07]  /*6e20*/  IMAD R12, R11, R144, RZ ;  /* 0x000000900b0c7224 */ /* 0x000fce00078e02ff */
.L_x_133:
[----:B------:R-:W-:Y:S05]  /*6e30*/  BSYNC B1 ;  /* 0x0000000000017941 */ /* 0x000fea0003800000 */
.L_x_132:
[----:B------:R-:W-:Y:S01]  /*6e40*/  @!P0 IMAD R103, R103, R145, R12 ;  /* 0x0000009167678224 */ /* 0x000fe200078e020c */
[----:B------:R-:W-:Y:S04]  /*6e50*/  BSSY B1, `(.L_x_134) ;  /* 0x0000006000017945 */ /* 0x000fe80003800000 */
[----:B------:R0:W-:Y:S01]  /*6e60*/  @!P0 STG.E.U8 desc[UR44][R6.64+0x59], R103 ;  /* 0x0000596706008986 */ /* 0x0001e2000c10112c */
[----:B------:R-:W-:Y:S05]  /*6e70*/  @P5 BRA `(.L_x_135) ;  /* 0x00000000000c5947 */ /* 0x000fea0003800000 */
[----:B------:R-:W1:Y:S02]  /*6e80*/  LDG.E.U8 R156, desc[UR44][R2.64+0x60] ;  /* 0x0000602c029c7981 */ /* 0x000e64000c1e1100 */
[----:B-1----:R-:W-:-:S05]  /*6e90*/  PRMT R11, R156, 0x8880, RZ ;  /* 0x000088809c0b7816 */ /* 0x002fca00000000ff */
[----:B------:R-:W-:-:S07]  /*6ea0*/  IMAD R12, R11, R144, RZ ;  /* 0x000000900b0c7224 */ /* 0x000fce00078e02ff */
.L_x_135:
[----:B------:R-:W-:Y:S05]  /*6eb0*/  BSYNC B1 ;  /* 0x0000000000017941 */ /* 0x000fea0003800000 */
.L_x_134:
[----:B-1----:R-:W-:Y:S01]  /*6ec0*/  @!P5 IMAD R11, R88, R145, R12 ;  /* 0x00000091580bd224 */ /* 0x002fe200078e020c */
[----:B------:R-:W-:Y:S04]  /*6ed0*/  BSSY B1, `(.L_x_136) ;  /* 0x0000006000017945 */ /* 0x000fe80003800000 */
[----:B------:R1:W-:Y:S01]  /*6ee0*/  @!P5 STG.E.U8 desc[UR44][R4.64+0x60], R11 ;  /* 0x0000600b0400d986 */ /* 0x0003e2000c10112c */
[----:B------:R-:W-:Y:S05]  /*6ef0*/  @P4 BRA `(.L_x_137) ;  /* 0x00000000000c4947 */ /* 0x000fea0003800000 */
[----:B------:R-:W1:Y:S02]  /*6f00*/  LDG.E.U8 R156, desc[UR44][R2.64+0x61] ;  /* 0x0000612c029c7981 */ /* 0x000e64000c1e1100 */
[----:B-1----:R-:W-:-:S05]  /*6f10*/  PRMT R11, R156, 0x8880, RZ ;  /* 0x000088809c0b7816 */ /* 0x002fca00000000ff */
[----:B------:R-:W-:-:S07]  /*6f20*/  IMAD R12, R11, R144, RZ ;  /* 0x000000900b0c7224 */ /* 0x000fce00078e02ff */
.L_x_137:
[----:B------:R-:W-:Y:S05]  /*6f30*/  BSYNC B1 ;  /* 0x0000000000017941 */ /* 0x000fea0003800000 */
.L_x_136:
        /* <DEDUP_REMOVED lines=13> */
.L_x_139:
[----:B------:R-:W-:Y:S05]  /*7010*/  BSYNC B1 ;  /* 0x0000000000017941 */ /* 0x000fea0003800000 */
.L_x_138:
[----:B-1----:R-:W-:Y:S01]  /*7020*/  @!P3 IMAD R11, R90, R145, R12 ;  /* 0x000000915a0bb224 */ /* 0x002fe200078e020c */
[----:B------:R-:W-:Y:S04]  /*7030*/  BSSY B1, `(.L_x_140) ;  /* 0x0000006000017945 */ /* 0x000fe80003800000 */
[----:B------:R1:W-:Y:S01]  /*7040*/  @!P3 STG.E.U8 desc[UR44][R6.64+0x60], R11 ;  /* 0x0000600b0600b986 */ /* 0x0003e2000c10112c */
[----:B------:R-:W-:Y:S05]  /*7050*/  @P2 BRA `(.L_x_141) ;  /* 0x00000000000c2947 */ /* 0x000fea0003800000 */
[----:B------:R-:W1:Y:S02]  /*7060*/  LDG.E.U8 R156, desc[UR44][R8.64+0x61] ;  /* 0x0000612c089c7981 */ /* 0x000e64000c1e1100 */
[----:B-1----:R-:W-:-:S05]  /*7070*/  PRMT R11, R156, 0x8880, RZ ;  /* 0x000088809c0b7816 */ /* 0x002fca00000000ff */
[----:B------:R-:W-:-:S07]  /*7080*/  IMAD R12, R11, R144, RZ ;  /* 0x000000900b0c7224 */ /* 0x000fce00078e02ff */
.L_x_141:
[----:B------:R-:W-:Y:S05]  /*7090*/  BSYNC B1 ;  /* 0x0000000000017941 */ /* 0x000fea0003800000 */
.L_x_140:
[----:B------:R-:W-:Y:S01]  /*70a0*/  @!P2 IMAD R91, R91, R145, R12 ;  /* 0x000000915b5ba224 */ /* 0x000fe200078e020c */
[----:B------:R-:W-:Y:S04]  /*70b0*/  BSSY B1, `(.L_x_142) ;  /* 0x0000006000017945 */ /* 0x000fe80003800000 */
[----:B------:R0:W-:Y:S01]  /*70c0*/  @!P2 STG.E.U8 desc[UR44][R6.64+0x61], R91 ;  /* 0x0000615b0600a986 */ /* 0x0001e2000c10112c */
[----:B------:R-:W-:Y:S05]  /*70d0*/  @P5 BRA `(.L_x_143) ;  /* 0x00000000000c5947 */ /* 0x000fea0003800000 */
[----:B------:R-:W1:Y:S02]  /*70e0*/  LDG.E.U8 R156, desc[UR44][R2.64+0x68] ;  /* 0x0000682c029c7981 */ /* 0x000e64000c1e1100 */
[----:B-1----:R-:W-:-:S05]  /*70f0*/  PRMT R11, R156, 0x8880, RZ ;  /* 0x000088809c0b7816 */ /* 0x002fca00000000ff */
[----:B------:R-:W-:-:S07]  /*7100*/  IMAD R12, R11, R144, RZ ;  /* 0x000000900b0c7224 */ /* 0x000fce00078e02ff */
.L_x_143:
[----:B------:R-:W-:Y:S05]  /*7110*/  BSYNC B1 ;  /* 0x0000000000017941 */ /* 0x000fea0003800000 */
.L_x_142:
[----:B-1----:R-:W-:Y:S01]  /*7120*/  @!P5 IMAD R11, R92, R145, R12 ;  /* 0x000000915c0bd224 */ /* 0x002fe200078e020c */
[----:B------:R-:W-:Y:S04]  /*7130*/  BSSY B1, `(.L_x_144) ;  /* 0x0000006000017945 */ /* 0x000fe80003800000 */
[----:B------:R1:W-:Y:S01]  /*7140*/  @!P5 STG.E.U8 desc[UR44][R4.64+0x68], R11 ;  /* 0x0000680b0400d986 */ /* 0x0003e2000c10112c */
[----:B------:R-:W-:Y:S05]  /*7150*/  @P4 BRA `(.L_x_145) ;  /* 0x00000000000c4947 */ /* 0x000fea0003800000 */
[----:B------:R-:W1:Y:S02]  /*7160*/  LDG.E.U8 R156, desc[UR44][R2.64+0x69] ;  /* 0x0000692c029c7981 */ /* 0x000e64000c1e1100 */
[----:B-1----:R-:W-:-:S05]  /*7170*/  PRMT R11, R156, 0x8880, RZ ;  /* 0x000088809c0b7816 */ /* 0x002fca00000000ff */
[----:B------:R-:W-:-:S07]  /*7180*/  IMAD R12, R11, R144, RZ ;  /* 0x000000900b0c7224 */ /* 0x000fce00078e02ff */
.L_x_145:
[----:B------:R-:W-:Y:S05]  /*7190*/  BSYNC B1 ;  /* 0x0000000000017941 */ /* 0x000fea0003800000 */
.L_x_144:
        /* <DEDUP_REMOVED lines=13> */
.L_x_147:
[----:B------:R-:W-:Y:S05]  /*7270*/  BSYNC B1 ;  /* 0x0000000000017941 */ /* 0x000fea0003800000 */
.L_x_146:
[----:B-1----:R-:W-:Y:S01]  /*7280*/  @!P1 IMAD R11, R94, R145, R12 ;  /* 0x000000915e0b9224 */ /* 0x002fe200078e020c */
[----:B------:R-:W-:Y:S04]  /*7290*/  BSSY B1, `(.L_x_148) ;  /* 0x0000006000017945 */ /* 0x000fe80003800000 */
[----:B------:R1:W-:Y:S01]  /*72a0*/  @!P1 STG.E.U8 desc[UR44][R6.64+0x68], R11 ;  /* 0x0000680b06009986 */ /* 0x0003e2000c10112c */
[----:B------:R-:W-:Y:S05]  /*72b0*/  @P0 BRA `(.L_x_149) ;  /* 0x00000000000c0947 */ /* 0x000fea0003800000 */
[----:B------:R-:W1:Y:S02]  /*72c0*/  LDG.E.U8 R156, desc[UR44][R8.64+0x69] ;  /* 0x0000692c089c7981 */ /* 0x000e64000c1e1100 */
[----:B-1----:R-:W-:-:S05]  /*72d0*/  PRMT R11, R156, 0x8880, RZ ;  /* 0x000088809c0b7816 */ /* 0x002fca00000000ff */
[----:B------:R-:W-:-:S07]  /*72e0*/  IMAD R12, R11, R144, RZ ;  /* 0x000000900b0c7224 */ /* 0x000fce00078e02ff */
.L_x_149:
[----:B------:R-:W-:Y:S05]  /*72f0*/  BSYNC B1 ;  /* 0x0000000000017941 */ /* 0x000fea0003800000 */
.L_x_148:
[----:B------:R-:W-:Y:S01]  /*7300*/  @!P0 IMAD R95, R95, R145, R12 ;  /* 0x000000915f5f8224 */ /* 0x000fe200078e020c */
[----:B------:R-:W-:Y:S04]  /*7310*/  BSSY B1, `(.L_x_150) ;  /* 0x0000006000017945 */ /* 0x000fe80003800000 */
[----:B------:R0:W-:Y:S01]  /*7320*/  @!P0 STG.E.U8 desc[UR44][R6.64+0x69], R95 ;  /* 0x0000695f06008986 */ /* 0x0001e2000c10112c */
[----:B------:R-:W-:Y:S05]  /*7330*/  @P5 BRA `(.L_x_151) ;  /* 0x00000000000c5947 */ /* 0x000fea0003800000 */
[----:B------:R-:W1:Y:S02]  /*7340*/  LDG.E.U8 R156, desc[UR44][R2.64+0x70] ;  /* 0x0000702c029c7981 */ /* 0x000e64000c1e1100 */
[----:B-1----:R-:W-:-:S05]  /*7350*/  PRMT R11, R156, 0x8880, RZ ;  /* 0x000088809c0b7816 */ /* 0x002fca00000000ff */
[----:B------:R-:W-:-:S07]  /*7360*/  IMAD R12, R11, R144, RZ ;  /* 0x000000900b0c7224 */ /* 0x000fce00078e02ff */
.L_x_151:
[----:B------:R-:W-:Y:S05]  /*7370*/  BSYNC B1 ;  /* 0x0000000000017941 */ /* 0x000fea0003800000 */
.L_x_150:
[----:B-1----:R-:W-:Y:S01]  /*7380*/  @!P5 IMAD R11, R80, R145, R12 ;  /* 0x00000091500bd224 */ /* 0x002fe200078e020c */
[----:B------:R-:W-:Y:S04]  /*7390*/  BSSY B1, `(.L_x_152) ;  /* 0x0000006000017945 */ /* 0x000fe80003800000 */
[----:B------:R1:W-:Y:S01]  /*73a0*/  @!P5 STG.E.U8 desc[UR44][R4.64+0x70], R11 ;  /* 0x0000700b0400d986 */ /* 0x0003e2000c10112c */
[----:B------:R-:W-:Y:S05]  /*73b0*/  @P4 BRA `(.L_x_153) ;  /* 0x00000000000c4947 */ /* 0x000fea0003800000 */
[----:B------:R-:W1:Y:S02]  /*73c0*/  LDG.E.U8 R156, desc[UR44][R2.64+0x71] ;  /* 0x0000712c029c7981 */ /* 0x000e64000c1e1100 */
[----:B-1----:R-:W-:-:S05]  /*73d0*/  PRMT R11, R156, 0x8880, RZ ;  /* 0x000088809c0b7816 */ /* 0x002fca00000000ff */
[----:B------:R-:W-:-:S07]  /*73e0*/  IMAD R12, R11, R144, RZ ;  /* 0x000000900b0c7224 */ /* 0x000fce00078e02ff */
.L_x_153:
[----:B------:R-:W-:Y:S05]  /*73f0*/  BSYNC B1 ;  /* 0x0000000000017941 */ /* 0x000fea0003800000 */
.L_x_152:
        /* <DEDUP_REMOVED lines=13> */
.L_x_155:
[----:B------:R-:W-:Y:S05]  /*74d0*/  BSYNC B1 ;  /* 0x0000000000017941 */ /* 0x000fea0003800000 */
.L_x_154:
[----:B-1----:R-:W-:Y:S01]  /*74e0*/  @!P3 IMAD R11, R82, R145, R12 ;  /* 0x00000091520bb224 */ /* 0x002fe200078e020c */
[----:B------:R-:W-:Y:S04]  /*74f0*/  BSSY B1, `(.L_x_156) ;  /* 0x0000006000017945 */ /* 0x000fe80003800000 */
[----:B------:R1:W-:Y:S01]  /*7500*/  @!P3 STG.E.U8 desc[UR44][R6.64+0x70], R11 ;  /* 0x0000700b0600b986 */ /* 0x0003e2000c10112c */
[----:B------:R-:W-:Y:S05]  /*7510*/  @P2 BRA `(.L_x_157) ;  /* 0x00000000000c2947 */ /* 0x000fea0003800000 */
[----:B------:R-:W1:Y:S02]  /*7520*/  LDG.E.U8 R156, desc[UR44][R8.64+0x71] ;  /* 0x0000712c089c7981 */ /* 0x000e64000c1e1100 */
[----:B-1----:R-:W-:-:S05]  /*7530*/  PRMT R11, R156, 0x8880, RZ ;  /* 0x000088809c0b7816 */ /* 0x002fca00000000ff */
[----:B------:R-:W-:-:S07]  /*7540*/  IMAD R12, R11, R144, RZ ;  /* 0x000000900b0c7224 */ /* 0x000fce00078e02ff */
.L_x_157:
[----:B------:R-:W-:Y:S05]  /*7550*/  BSYNC B1 ;  /* 0x0000000000017941 */ /* 0x000fea0003800000 */
.L_x_156:
[----:B------:R-:W-:Y:S01]  /*7560*/  @!P2 IMAD R83, R83, R145, R12 ;  /* 0x000000915353a224 */ /* 0x000fe200078e020c */
[----:B------:R-:W-:Y:S04]  /*7570*/  BSSY B1, `(.L_x_158) ;  /* 0x0000006000017945 */ /* 0x000fe80003800000 */
[----:B------:R0:W-:Y:S01]  /*7580*/  @!P2 STG.E.U8 desc[UR44][R6.64+0x71], R83 ;  /* 0x000071530600a986 */ /* 0x0001e2000c10112c */
[----:B------:R-:W-:Y:S05]  /*7590*/  @P5 BRA `(.L_x_159) ;  /* 0x00000000000c5947 */ /* 0x000fea0003800000 */
[----:B------:R-:W1:Y:S02]  /*75a0*/  LDG.E.U8 R156, desc[UR44][R2.64+0x78] ;  /* 0x0000782c029c7981 */ /* 0x000e64000c1e1100 */
[----:B-1----:R-:W-:-:S05]  /*75b0*/  PRMT R11, R156, 0x8880, RZ ;  /* 0x000088809c0b7816 */ /* 0x002fca00000000ff */
[----:B------:R-:W-:-:S07]  /*75c0*/  IMAD R12, R11, R144, RZ ;  /* 0x000000900b0c7224 */ /* 0x000fce00078e02ff */
.L_x_159:
[----:B------:R-:W-:Y:S05]  /*75d0*/  BSYNC B1 ;  /* 0x0000000000017941 */ /* 0x000fea0003800000 */
.L_x_158:
[----:B-1----:R-:W-:Y:S01]  /*75e0*/  @!P5 IMAD R11, R84, R145, R12 ;  /* 0x00000091540bd224 */ /* 0x002fe200078e020c */
[----:B------:R-:W-:Y:S04]  /*75f0*/  BSSY B1, `(.L_x_160) ;  /* 0x0000006000017945 */ /* 0x000fe80003800000 */
[----:B------:R1:W-:Y:S01]  /*7600*/  @!P5 STG.E.U8 desc[UR44][R4.64+0x78], R11 ;  /* 0x0000780b0400d986 */ /* 0x0003e2000c10112c */
[----:B------:R-:W-:Y:S05]  /*7610*/  @P4 BRA `(.L_x_161) ;  /* 0x00000000000c4947 */ /* 0x000fea0003800000 */
[----:B------:R-:W1:Y:S02]  /*7620*/  LDG.E.U8 R156, desc[UR44][R2.64+0x79] ;  /* 0x0000792c029c7981 */ /* 0x000e64000c1e1100 */
[----:B-1----:R-:W-:-:S05]  /*7630*/  PRMT R11, R156, 0x8880, RZ ;  /* 0x000088809c0b7816 */ /* 0x002fca00000000ff */
[----:B------:R-:W-:-:S07]  /*7640*/  IMAD R12, R11, R144, RZ ;  /* 0x000000900b0c7224 */ /* 0x000fce00078e02ff */
.L_x_161:
[----:B------:R-:W-:Y:S05]  /*7650*/  BSYNC B1 ;  /* 0x0000000000017941 */ /* 0x000fea0003800000 */
.L_x_160:
        /* <DEDUP_REMOVED lines=13> */
.L_x_163:
[----:B------:R-:W-:Y:S05]  /*7730*/  BSYNC B1 ;  /* 0x0000000000017941 */ /* 0x000fea0003800000 */
.L_x_162:
[----:B-1----:R-:W-:Y:S01]  /*7740*/  @!P1 IMAD R11, R86, R145, R12 ;  /* 0x00000091560b9224 */ /* 0x002fe200078e020c */
[----:B------:R-:W-:Y:S04]  /*7750*/  BSSY B1, `(.L_x_164) ;  /* 0x0000006000017945 */ /* 0x000fe80003800000 */
[----:B------:R1:W-:Y:S01]  /*7760*/  @!P1 STG.E.U8 desc[UR44][R6.64+0x78], R11 ;  /* 0x0000780b06009986 */ /* 0x0003e2000c10112c */
[----:B------:R-:W-:Y:S05]  /*7770*/  @P0 BRA `(.L_x_165) ;  /* 0x00000000000c0947 */ /* 0x000fea0003800000 */
[----:B------:R-:W1:Y:S02]  /*7780*/  LDG.E.U8 R156, desc[UR44][R8.64+0x79] ;  /* 0x0000792c089c7981 */ /* 0x000e64000c1e1100 */
[----:B-1----:R-:W-:-:S05]  /*7790*/  PRMT R11, R156, 0x8880, RZ ;  /* 0x000088809c0b7816 */ /* 0x002fca00000000ff */
[----:B------:R-:W-:-:S07]  /*77a0*/  IMAD R12, R11, R144, RZ ;  /* 0x000000900b0c7224 */ /* 0x000fce00078e02ff */
.L_x_165:
[----:B------:R-:W-:Y:S05]  /*77b0*/  BSYNC B1 ;  /* 0x0000000000017941 */ /* 0x000fea0003800000 */
.L_x_164:
[----:B------:R-:W-:Y:S01]  /*77c0*/  @!P0 IMAD R87, R87, R145, R12 ;  /* 0x0000009157578224 */ /* 0x000fe200078e020c */
[----:B------:R-:W-:Y:S04]  /*77d0*/  BSSY B1, `(.L_x_166) ;  /* 0x0000006000017945 */ /* 0x000fe80003800000 */
[----:B------:R0:W-:Y:S01]  /*77e0*/  @!P0 STG.E.U8 desc[UR44][R6.64+0x79], R87 ;  /* 0x0000795706008986 */ /* 0x0001e2000c10112c */
[----:B------:R-:W-:Y:S05]  /*77f0*/  @P5 BRA `(.L_x_167) ;  /* 0x00000000000c5947 */ /* 0x000fea0003800000 */
[----:B------:R-:W1:Y:S02]  /*7800*/  LDG.E.U8 R156, desc[UR44][R2.64+0x80] ;  /* 0x0000802c029c7981 */ /* 0x000e64000c1e1100 */
[----:B-1----:R-:W-:-:S05]  /*7810*/  PRMT R11, R156, 0x8880, RZ ;  /* 0x000088809c0b7816 */ /* 0x002fca00000000ff */
[----:B------:R-:W-:-:S07]  /*7820*/  IMAD R12, R11, R144, RZ ;  /* 0x000000900b0c7224 */ /* 0x000fce00078e02ff */
.L_x_167:
[----:B------:R-:W-:Y:S05]  /*7830*/  BSYNC B1 ;  /* 0x0000000000017941 */ /* 0x000fea0003800000 */
.L_x_166:
[----:B-1----:R-:W-:Y:S01]  /*7840*/  @!P5 IMAD R11, R72, R145, R12 ;  /* 0x00000091480bd224 */ /* 0x002fe200078e020c */
[----:B------:R-:W-:Y:S04]  /*7850*/  BSSY B1, `(.L_x_168) ;  /* 0x0000006000017945 */ /* 0x000fe80003800000 */
[----:B------:R1:W-:Y:S01]  /*7860*/  @!P5 STG.E.U8 desc[UR44][R4.64+0x80], R11 ;  /* 0x0000800b0400d986 */ /* 0x0003e2000c10112c */
[----:B------:R-:W-:Y:S05]  /*7870*/  @P4 BRA `(.L_x_169) ;  /* 0x00000000000c4947 */ /* 0x000fea0003800000 */
[----:B------:R-:W1:Y:S02]  /*7880*/  LDG.E.U8 R156, desc[UR44][R2.64+0x81] ;  /* 0x0000812c029c7981 */ /* 0x000e64000c1e1100 */
[----:B-1----:R-:W-:-:S05]  /*7890*/  PRMT R11, R156, 0x8880, RZ ;  /* 0x000088809c0b7816 */ /* 0x002fca00000000ff */
[----:B------:R-:W-:-:S07]  /*78a0*/  IMAD R12, R11, R144, RZ ;  /* 0x000000900b0c7224 */ /* 0x000fce00078e02ff */
.L_x_169:
[----:B------:R-:W-:Y:S05]  /*78b0*/  BSYNC B1 ;  /* 0x0000000000017941 */ /* 0x000fea0003800000 */
.L_x_168:
        /* <DEDUP_REMOVED lines=13> */
.L_x_171:
[----:B------:R-:W-:Y:S05]  /*7990*/  BSYNC B1 ;  /* 0x0000000000017941 */ /* 0x000fea0003800000 */
.L_x_170:
[----:B-1----:R-:W-:Y:S01]  /*79a0*/  @!P3 IMAD R11, R74, R145, R12 ;  /* 0x000000914a0bb224 */ /* 0x002fe200078e020c */
[----:B------:R-:W-:Y:S04]  /*79b0*/  BSSY B1, `(.L_x_172) ;  /* 0x0000006000017945 */ /* 0x000fe80003800000 */
[----:B------:R1:W-:Y:S01]  /*79c0*/  @!P3 STG.E.U8 desc[UR44][R6.64+0x80], R11 ;  /* 0x0000800b0600b986 */ /* 0x0003e2000c10112c */
[----:B------:R-:W-:Y:S05]  /*79d0*/  @P2 BRA `(.L_x_173) ;  /* 0x00000000000c2947 */ /* 0x000fea0003800000 */
[----:B------:R-:W1:Y:S02]  /*79e0*/  LDG.E.U8 R156, desc[UR44][R8.64+0x81] ;  /* 0x0000812c089c7981 */ /* 0x000e64000c1e1100 */
[----:B-1----:R-:W-:-:S05]  /*79f0*/  PRMT R11, R156, 0x8880, RZ ;  /* 0x000088809c0b7816 */ /* 0x002fca00000000ff */
[----:B------:R-:W-:-:S07]  /*7a00*/  IMAD R12, R11, R144, RZ ;  /* 0x000000900b0c7224 */ /* 0x000fce00078e02ff */
.L_x_173:
[----:B------:R-:W-:Y:S05]  /*7a10*/  BSYNC B1 ;  /* 0x0000000000017941 */ /* 0x000fea0003800000 */
.L_x_172:
[----:B------:R-:W-:Y:S01]  /*7a20*/  @!P2 IMAD R75, R75, R145, R12 ;  /* 0x000000914b4ba224 */ /* 0x000fe200078e020c */
[----:B------:R-:W-:Y:S04]  /*7a30*/  BSSY B1, `(.L_x_174) ;  /* 0x0000006000017945 */ /* 0x000fe80003800000 */
[----:B------:R0:W-:Y:S01]  /*7a40*/  @!P2 STG.E.U8 desc[UR44][R6.64+0x81], R75 ;  /* 0x0000814b0600a986 */ /* 0x0001e2000c10112c */
[----:B------:R-:W-:Y:S05]  /*7a50*/  @P5 BRA `(.L_x_175) ;  /* 0x00000000000c5947 */ /* 0x000fea0003800000 */
[----:B------:R-:W1:Y:S02]  /*7a60*/  LDG.E.U8 R156, desc[UR44][R2.64+0x88] ;  /* 0x0000882c029c7981 */ /* 0x000e64000c1e1100 */
[----:B-1----:R-:W-:-:S05]  /*7a70*/  PRMT R11, R156, 0x8880, RZ ;  /* 0x000088809c0b7816 */ /* 0x002fca00000000ff */
[----:B------:R-:W-:-:S07]  /*7a80*/  IMAD R12, R11, R144, RZ ;  /* 0x000000900b0c7224 */ /* 0x000fce00078e02ff */
.L_x_175:
[----:B------:R-:W-:Y:S05]  /*7a90*/  BSYNC B1 ;  /* 0x0000000000017941 */ /* 0x000fea0003800000 */
.L_x_174:
[----:B-1----:R-:W-:Y:S01]  /*7aa0*/  @!P5 IMAD R11, R76, R145, R12 ;  /* 0x000000914c0bd224 */ /* 0x002fe200078e020c */
[----:B------:R-:W-:Y:S04]  /*7ab0*/  BSSY B1, `(.L_x_176) ;  /* 0x0000006000017945 */ /* 0x000fe80003800000 */
[----:B------:R1:W-:Y:S01]  /*7ac0*/  @!P5 STG.E.U8 desc[UR44][R4.64+0x88], R11 ;  /* 0x0000880b0400d986 */ /* 0x0003e2000c10112c */
[----:B------:R-:W-:Y:S05]  /*7ad0*/  @P4 BRA `(.L_x_177) ;  /* 0x00000000000c4947 */ /* 0x000fea0003800000 */
[----:B------:R-:W1:Y:S02]  /*7ae0*/  LDG.E.U8 R156, desc[UR44][R2.64+0x89] ;  /* 0x0000892c029c7981 */ /* 0x000e64000c1e1100 */
[----:B-1----:R-:W-:-:S05]  /*7af0*/  PRMT R11, R156, 0x8880, RZ ;  /* 0x000088809c0b7816 */ /* 0x002fca00000000ff */
[----:B------:R-:W-:-:S07]  /*7b00*/  IMAD R12, R11, R144, RZ ;  /* 0x000000900b0c7224 */ /* 0x000fce00078e02ff */
.L_x_177:
[----:B------:R-:W-:Y:S05]  /*7b10*/  BSYNC B1 ;  /* 0x0000000000017941 */ /* 0x000fea0003800000 */
.L_x_176:
        /* <DEDUP_REMOVED lines=13> */
.L_x_179:
[----:B------:R-:W-:Y:S05]  /*7bf0*/  BSYNC B1 ;  /* 0x0000000000017941 */ /* 0x000fea0003800000 */
.L_x_178:
[----:B-1----:R-:W-:Y:S01]  /*7c00*/  @!P1 IMAD R11, R78, R145, R12 ;  /* 0x000000914e0b9224 */ /* 0x002fe200078e020c */
[----:B------:R-:W-:Y:S04]  /*7c10*/  BSSY B1, `(.L_x_180) ;  /* 0x0000006000017945 */ /* 0x000fe80003800000 */
[----:B------:R1:W-:Y:S01]  /*7c20*/  @!P1 STG.E.U8 desc[UR44][R6.64+0x88], R11 ;  /* 0x0000880b06009986 */ /* 0x0003e2000c10112c */
[----:B------:R-:W-:Y:S05]  /*7c30*/  @P0 BRA `(.L_x_181) ;  /* 0x00000000000c0947 */ /* 0x000fea0003800000 */
[----:B------:R-:W1:Y:S02]  /*7c40*/  LDG.E.U8 R156, desc[UR44][R8.64+0x89] ;  /* 0x0000892c089c7981 */ /* 0x000e64000c1e1100 */
[----:B-1----:R-:W-:-:S05]  /*7c50*/  PRMT R11, R156, 0x8880, RZ ;  /* 0x000088809c0b7816 */ /* 0x002fca00000000ff */
[----:B------:R-:W-:-:S07]  /*7c60*/  IMAD R12, R11, R144, RZ ;  /* 0x000000900b0c7224 */ /* 0x000fce00078e02ff */
.L_x_181:
[----:B------:R-:W-:Y:S05]  /*7c70*/  BSYNC B1 ;  /* 0x0000000000017941 */ /* 0x000fea0003800000 */
.L_x_180:
[----:B------:R-:W-:Y:S01]  /*7c80*/  @!P0 IMAD R79, R79, R145, R12 ;  /* 0x000000914f4f8224 */ /* 0x000fe200078e020c */
[----:B------:R-:W-:Y:S04]  /*7c90*/  BSSY B1, `(.L_x_182) ;  /* 0x0000006000017945 */ /* 0x000fe80003800000 */
[----:B------:R0:W-:Y:S01]  /*7ca0*/  @!P0 STG.E.U8 desc[UR44][R6.64+0x89], R79 ;  /* 0x0000894f06008986 */ /* 0x0001e2000c10112c */
[----:B------:R-:W-:Y:S05]  /*7cb0*/  @P5 BRA `(.L_x_183) ;  /* 0x00000000000c5947 */ /* 0x000fea0003800000 */
[----:B------:R-:W1:Y:S02]  /*7cc0*/  LDG.E.U8 R156, desc[UR44][R2.64+0x90] ;  /* 0x0000902c029c7981 */ /* 0x000e64000c1e1100 */
[----:B-1----:R-:W-:-:S05]  /*7cd0*/  PRMT R11, R156, 0x8880, RZ ;  /* 0x000088809c0b7816 */ /* 0x002fca00000000ff */
[----:B------:R-:W-:-:S07]  /*7ce0*/  IMAD R12, R11, R144, RZ ;  /* 0x000000900b0c7224 */ /* 0x000fce00078e02ff */
.L_x_183:
[----:B------:R-:W-:Y:S05]  /*7cf0*/  BSYNC B1 ;  /* 0x0000000000017941 */ /* 0x000fea0003800000 */
.L_x_182:
[----:B-1----:R-:W-:Y:S01]  /*7d00*/  @!P5 IMAD R11, R64, R145, R12 ;  /* 0x00000091400bd224 */ /* 0x002fe200078e020c */
[----:B------:R-:W-:Y:S04]  /*7d10*/  BSSY B1, `(.L_x_184) ;  /* 0x0000006000017945 */ /* 0x000fe80003800000 */
[----:B------:R1:W-:Y:S01]  /*7d20*/  @!P5 STG.E.U8 desc[UR44][R4.64+0x90], R11 ;  /* 0x0000900b0400d986 */ /* 0x0003e2000c10112c */
[----:B------:R-:W-:Y:S05]  /*7d30*/  @P4 BRA `(.L_x_185) ;  /* 0x00000000000c4947 */ /* 0x000fea0003800000 */
[----:B------:R-:W1:Y:S02]  /*7d40*/  LDG.E.U8 R156, desc[UR44][R2.64+0x91] ;  /* 0x0000912c029c7981 */ /* 0x000e64000c1e1100 */
[----:B-1----:R-:W-:-:S05]  /*7d50*/  PRMT R11, R156, 0x8880, RZ ;  /* 0x000088809c0b7816 */ /* 0x002fca00000000ff */
[----:B------:R-:W-:-:S07]  /*7d60*/  IMAD R12, R11, R144, RZ ;  /* 0x000000900b0c7224 */ /* 0x000fce00078e02ff */
.L_x_185:
[----:B------:R-:W-:Y:S05]  /*7d70*/  BSYNC B1 ;  /* 0x0000000000017941 */ /* 0x000fea0003800000 */
.L_x_184:
        /* <DEDUP_REMOVED lines=13> */
.L_x_187:
[----:B------:R-:W-:Y:S05]  /*7e50*/  BSYNC B1 ;  /* 0x0000000000017941 */ /* 0x000fea0003800000 */
.L_x_186:
[----:B-1----:R-:W-:Y:S01]  /*7e60*/  @!P3 IMAD R11, R66, R145, R12 ;  /* 0x00000091420bb224 */ /* 0x002fe200078e020c */
[----:B------:R-:W-:Y:S04]  /*7e70*/  BSSY B1, `(.L_x_188) ;  /* 0x0000006000017945 */ /* 0x000fe80003800000 */
[----:B------:R1:W-:Y:S01]  /*7e80*/  @!P3 STG.E.U8 desc[UR44][R6.64+0x90], R11 ;  /* 0x0000900b0600b986 */ /* 0x0003e2000c10112c */
[----:B------:R-:W-:Y:S05]  /*7e90*/  @P2 BRA `(.L_x_189) ;  /* 0x00000000000c2947 */ /* 0x000fea0003800000 */
[----:B------:R-:W1:Y:S02]  /*7ea0*/  LDG.E.U8 R156, desc[UR44][R8.64+0x91] ;  /* 0x0000912c089c7981 */ /* 0x000e64000c1e1100 */
[----:B-1----:R-:W-:-:S05]  /*7eb0*/  PRMT R11, R156, 0x8880, RZ ;  /* 0x000088809c0b7816 */ /* 0x002fca00000000ff */
[----:B------:R-:W-:-:S07]  /*7ec0*/  IMAD R12, R11, R144, RZ ;  /* 0x000000900b0c7224 */ /* 0x000fce00078e02ff */
.L_x_189:
[----:B------:R-:W-:Y:S05]  /*7ed0*/  BSYNC B1 ;  /* 0x0000000000017941 */ /* 0x000fea0003800000 */
.L_x_188:
[----:B------:R-:W-:Y:S01]  /*7ee0*/  @!P2 IMAD R67, R67, R145, R12 ;  /* 0x000000914343a224 */ /* 0x000fe200078e020c */
[----:B------:R-:W-:Y:S04]  /*7ef0*/  BSSY B1, `(.L_x_190) ;  /* 0x0000006000017945 */ /* 0x000fe80003800000 */
[----:B------:R0:W-:Y:S01]  /*7f00*/  @!P2 STG.E.U8 desc[UR44][R6.64+0x91], R67 ;  /* 0x000091430600a986 */ /* 0x0001e2000c10112c */
[----:B------:R-:W-:Y:S05]  /*7f10*/  @P5 BRA `(.L_x_191) ;  /* 0x00000000000c5947 */ /* 0x000fea0003800000 */
[----:B------:R-:W1:Y:S02]  /*7f20*/  LDG.E.U8 R156, desc[UR44][R2.64+0x98] ;  /* 0x0000982c029c7981 */ /* 0x000e64000c1e1100 */
[----:B-1----:R-:W-:-:S05]  /*7f30*/  PRMT R11, R156, 0x8880, RZ ;  /* 0x000088809c0b7816 */ /* 0x002fca00000000ff */
[----:B------:R-:W-:-:S07]  /*7f40*/  IMAD R12, R11, R144, RZ ;  /* 0x000000900b0c7224 */ /* 0x000fce00078e02ff */
.L_x_191:
[----:B------:R-:W-:Y:S05]  /*7f50*/  BSYNC B1 ;  /* 0x0000000000017941 */ /* 0x000fea0003800000 */
.L_x_190:
[----:B-1----:R-:W-:Y:S01]  /*7f60*/  @!P5 IMAD R11, R68, R145, R12 ;  /* 0x00000091440bd224 */ /* 0x002fe200078e020c */
[----:B------:R-:W-:Y:S04]  /*7f70*/  BSSY B1, `(.L_x_192) ;  /* 0x0000006000017945 */ /* 0x000fe80003800000 */
[----:B------:R1:W-:Y:S01]  /*7f80*/  @!P5 STG.E.U8 desc[UR44][R4.64+0x98], R11 ;  /* 0x0000980b0400d986 */ /* 0x0003e2000c10112c */
[----:B------:R-:W-:Y:S05]  /*7f90*/  @P4 BRA `(.L_x_193) ;  /* 0x00000000000c4947 */ /* 0x000fea0003800000 */
[----:B------:R-:W1:Y:S02]  /*7fa0*/  LDG.E.U8 R156, desc[UR44][R2.64+0x99] ;  /* 0x0000992c029c7981 */ /* 0x000e64000c1e1100 */
[----:B-1----:R-:W-:-:S05]  /*7fb0*/  PRMT R11, R156, 0x8880, RZ ;  /* 0x000088809c0b7816 */ /* 0x002fca00000000ff */
[----:B------:R-:W-:-:S07]  /*7fc0*/  IMAD R12, R11, R144, RZ ;  /* 0x000000900b0c7224 */ /* 0x000fce00078e02ff */
.L_x_193:
[----:B------:R-:W-:Y:S05]  /*7fd0*/  BSYNC B1 ;  /* 0x0000000000017941 */ /* 0x000fea0003800000 */
.L_x_192:
        /* <DEDUP_REMOVED lines=13> */
.L_x_195:
[----:B------:R-:W-:Y:S05]  /*80b0*/  BSYNC B1 ;  /* 0x0000000000017941 */ /* 0x000fea0003800000 */
.L_x_194:
[----:B-1----:R-:W-:Y:S01]  /*80c0*/  @!P1 IMAD R11, R70, R145, R12 ;  /* 0x00000091460b9224 */ /* 0x002fe200078e020c */
[----:B------:R-:W-:Y:S04]  /*80d0*/  BSSY B1, `(.L_x_196) ;  /* 0x0000006000017945 */ /* 0x000fe80003800000 */
[----:B------:R1:W-:Y:S01]  /*80e0*/  @!P1 STG.E.U8 desc[UR44][R6.64+0x98], R11 ;  /* 0x0000980b06009986 */ /* 0x0003e2000c10112c */
[----:B------:R-:W-:Y:S05]  /*80f0*/  @P0 BRA `(.L_x_197) ;  /* 0x00000000000c0947 */ /* 0x000fea0003800000 */
[----:B------:R-:W1:Y:S02]  /*8100*/  LDG.E.U8 R156, desc[UR44][R8.64+0x99] ;  /* 0x0000992c089c7981 */ /* 0x000e64000c1e1100 */
[----:B-1----:R-:W-:-:S05]  /*8110*/  PRMT R11, R156, 0x8880, RZ ;  /* 0x000088809c0b7816 */ /* 0x002fca00000000ff */
[----:B------:R-:W-:-:S07]  /*8120*/  IMAD R12, R11, R144, RZ ;  /* 0x000000900b0c7224 */ /* 0x000fce00078e02ff */
.L_x_197:
[----:B------:R-:W-:Y:S05]  /*8130*/  BSYNC B1 ;  /* 0x0000000000017941 */ /* 0x000fea0003800000 */
.L_x_196:
[----:B------:R-:W-:Y:S01]  /*8140*/  @!P0 IMAD R71, R71, R145, R12 ;  /* 0x0000009147478224 */ /* 0x000fe200078e020c */
[----:B------:R-:W-:Y:S04]  /*8150*/  BSSY B1, `(.L_x_198) ;  /* 0x0000006000017945 */ /* 0x000fe80003800000 */
[----:B------:R0:W-:Y:S01]  /*8160*/  @!P0 STG.E.U8 desc[UR44][R6.64+0x99], R71 ;  /* 0x0000994706008986 */ /* 0x0001e2000c10112c */
[----:B------:R-:W-:Y:S05]  /*8170*/  @P5 BRA `(.L_x_199) ;  /* 0x00000000000c5947 */ /* 0x000fea0003800000 */
[----:B------:R-:W1:Y:S02]  /*8180*/  LDG.E.U8 R156, desc[UR44][R2.64+0xa0] ;  /* 0x0000a02c029c7981 */ /* 0x000e64000c1e1100 */
[----:B-1----:R-:W-:-:S05]  /*8190*/  PRMT R11, R156, 0x8880, RZ ;  /* 0x000088809c0b7816 */ /* 0x002fca00000000ff */
[----:B------:R-:W-:-:S07]  /*81a0*/  IMAD R12, R11, R144, RZ ;  /* 0x000000900b0c7224 */ /* 0x000fce00078e02ff */
.L_x_199:
[----:B------:R-:W-:Y:S05]  /*81b0*/  BSYNC B1 ;  /* 0x0000000000017941 */ /* 0x000fea0003800000 */
.L_x_198:
[----:B-1----:R-:W-:Y:S01]  /*81c0*/  @!P5 IMAD R11, R56, R145, R12 ;  /* 0x00000091380bd224 */ /* 0x002fe200078e020c */
[----:B------:R-:W-:Y:S04]  /*81d0*/  BSSY B1, `(.L_x_200) ;  /* 0x0000006000017945 */ /* 0x000fe80003800000 */
[----:B------:R1:W-:Y:S01]  /*81e0*/  @!P5 STG.E.U8 desc[UR44][R4.64+0xa0], R11 ;  /* 0x0000a00b0400d986 */ /* 0x0003e2000c10112c */
[----:B------:R-:W-:Y:S05]  /*81f0*/  @P4 BRA `(.L_x_201) ;  /* 0x00000000000c4947 */ /* 0x000fea0003800000 */
[----:B------:R-:W1:Y:S02]  /*8200*/  LDG.E.U8 R156, desc[UR44][R2.64+0xa1] ;  /* 0x0000a12c029c7981 */ /* 0x000e64000c1e1100 */
[----:B-1----:R-:W-:-:S05]  /*8210*/  PRMT R11, R156, 0x8880, RZ ;  /* 0x000088809c0b7816 */ /* 0x002fca00000000ff */
[----:B------:R-:W-:-:S07]  /*8220*/  IMAD R12, R11, R144, RZ ;  /* 0x000000900b0c7224 */ /* 0x000fce00078e02ff */
.L_x_201:
[----:B------:R-:W-:Y:S05]  /*8230*/  BSYNC B1 ;  /* 0x0000000000017941 */ /* 0x000fea0003800000 */
.L_x_200:
        /* <DEDUP_REMOVED lines=13> */
.L_x_203:
[----:B------:R-:W-:Y:S05]  /*8310*/  BSYNC B1 ;  /* 0x0000000000017941 */ /* 0x000fea0003800000 */
.L_x_202:
[----:B-1----:R-:W-:Y:S01]  /*8320*/  @!P3 IMAD R11, R58, R145, R12 ;  /* 0x000000913a0bb224 */ /* 0x002fe200078e020c */
[----:B------:R-:W-:Y:S04]  /*8330*/  BSSY B1, `(.L_x_204) ;  /* 0x0000006000017945 */ /* 0x000fe80003800000 */
[----:B------:R1:W-:Y:S01]  /*8340*/  @!P3 STG.E.U8 desc[UR44][R6.64+0xa0], R11 ;  /* 0x0000a00b0600b986 */ /* 0x0003e2000c10112c */
[----:B------:R-:W-:Y:S05]  /*8350*/  @P2 BRA `(.L_x_205) ;  /* 0x00000000000c2947 */ /* 0x000fea0003800000 */
[----:B------:R-:W1:Y:S02]  /*8360*/  LDG.E.U8 R156, desc[UR44][R8.64+0xa1] ;  /* 0x0000a12c089c7981 */ /* 0x000e64000c1e1100 */
[----:B-1----:R-:W-:-:S05]  /*8370*/  PRMT R11, R156, 0x8880, RZ ;  /* 0x000088809c0b7816 */ /* 0x002fca00000000ff */
[----:B------:R-:W-:-:S07]  /*8380*/  IMAD R12, R11, R144, RZ ;  /* 0x000000900b0c7224 */ /* 0x000fce00078e02ff */
.L_x_205:
[----:B------:R-:W-:Y:S05]  /*8390*/  BSYNC B1 ;  /* 0x0000000000017941 */ /* 0x000fea0003800000 */
.L_x_204:
[----:B------:R-:W-:Y:S01]  /*83a0*/  @!P2 IMAD R59, R59, R145, R12 ;  /* 0x000000913b3ba224 */ /* 0x000fe200078e020c */
[----:B------:R-:W-:Y:S04]  /*83b0*/  BSSY B1, `(.L_x_206) ;  /* 0x0000006000017945 */ /* 0x000fe80003800000 */
[----:B------:R0:W-:Y:S01]  /*83c0*/  @!P2 STG.E.U8 desc[UR44][R6.64+0xa1], R59 ;  /* 0x0000a13b0600a986 */ /* 0x0001e2000c10112c */
[----:B------:R-:W-:Y:S05]  /*83d0*/  @P5 BRA `(.L_x_207) ;  /* 0x00000000000c5947 */ /* 0x000fea0003800000 */
[----:B------:R-:W1:Y:S02]  /*83e0*/  LDG.E.U8 R156, desc[UR44][R2.64+0xa8] ;  /* 0x0000a82c029c7981 */ /* 0x000e64000c1e1100 */
[----:B-1----:R-:W-:-:S05]  /*83f0*/  PRMT R11, R156, 0x8880, RZ ;  /* 0x000088809c0b7816 */ /* 0x002fca00000000ff */
[----:B------:R-:W-:-:S07]  /*8400*/  IMAD R12, R11, R144, RZ ;  /* 0x000000900b0c7224 */ /* 0x000fce00078e02ff */
.L_x_207:
[----:B------:R-:W-:Y:S05]  /*8410*/  BSYNC B1 ;  /* 0x0000000000017941 */ /* 0x000fea0003800000 */
.L_x_206:
[----:B-1----:R-:W-:Y:S01]  /*8420*/  @!P5 IMAD R11, R60, R145, R12 ;  /* 0x000000913c0bd224 */ /* 0x002fe200078e020c */
[----:B------:R-:W-:Y:S04]  /*8430*/  BSSY B1, `(.L_x_208) ;  /* 0x0000006000017945 */ /* 0x000fe80003800000 */
[----:B------:R1:W-:Y:S01]  /*8440*/  @!P5 STG.E.U8 desc[UR44][R4.64+0xa8], R11 ;  /* 0x0000a80b0400d986 */ /* 0x0003e2000c10112c */
[----:B------:R-:W-:Y:S05]  /*8450*/  @P4 BRA `(.L_x_209) ;  /* 0x00000000000c4947 */ /* 0x000fea0003800000 */
[----:B------:R-:W1:Y:S02]  /*8460*/  LDG.E.U8 R156, desc[UR44][R2.64+0xa9] ;  /* 0x0000a92c029c7981 */ /* 0x000e64000c1e1100 */
[----:B-1----:R-:W-:-:S05]  /*8470*/  PRMT R11, R156, 0x8880, RZ ;  /* 0x000088809c0b7816 */ /* 0x002fca00000000ff */
[----:B------:R-:W-:-:S07]  /*8480*/  IMAD R12, R11, R144, RZ ;  /* 0x000000900b0c7224 */ /* 0x000fce00078e02ff */
.L_x_209:
[----:B------:R-:W-:Y:S05]  /*8490*/  BSYNC B1 ;  /* 0x0000000000017941 */ /* 0x000fea0003800000 */
.L_x_208:
        /* <DEDUP_REMOVED lines=13> */
.L_x_211:
[----:B------:R-:W-:Y:S05]  /*8570*/  BSYNC B1 ;  /* 0x0000000000017941 */ /* 0x000fea0003800000 */
.L_x_210:
[----:B-1----:R-:W-:Y:S01]  /*8580*/  @!P1 IMAD R11, R62, R145, R12 ;  /* 0x000000913e0b9224 */ /* 0x002fe200078e020c */
[----:B------:R-:W-:Y:S04]  /*8590*/  BSSY B1, `(.L_x_212) ;  /* 0x0000006000017945 */ /* 0x000fe80003800000 */
[----:B------:R1:W-:Y:S01]  /*85a0*/  @!P1 STG.E.U8 desc[UR44][R6.64+0xa8], R11 ;  /* 0x0000a80b06009986 */ /* 0x0003e2000c10112c */
[----:B------:R-:W-:Y:S05]  /*85b0*/  @P0 BRA `(.L_x_213) ;  /* 0x00000000000c0947 */ /* 0x000fea0003800000 */
[----:B------:R-:W1:Y:S02]  /*85c0*/  LDG.E.U8 R156, desc[UR44][R8.64+0xa9] ;  /* 0x0000a92c089c7981 */ /* 0x000e64000c1e1100 */
[----:B-1----:R-:W-:-:S05]  /*85d0*/  PRMT R11, R156, 0x8880, RZ ;  /* 0x000088809c0b7816 */ /* 0x002fca00000000ff */
[----:B------:R-:W-:-:S07]  /*85e0*/  IMAD R12, R11, R144, RZ ;  /* 0x000000900b0c7224 */ /* 0x000fce00078e02ff */
.L_x_213:
[----:B------:R-:W-:Y:S05]  /*85f0*/  BSYNC B1 ;  /* 0x0000000000017941 */ /* 0x000fea0003800000 */
.L_x_212:
[----:B------:R-:W-:Y:S01]  /*8600*/  @!P0 IMAD R63, R63, R145, R12 ;  /* 0x000000913f3f8224 */ /* 0x000fe200078e020c */
[----:B------:R-:W-:Y:S04]  /*8610*/  BSSY B1, `(.L_x_214) ;  /* 0x0000006000017945 */ /* 0x000fe80003800000 */
[----:B------:R0:W-:Y:S01]  /*8620*/  @!P0 STG.E.U8 desc[UR44][R6.64+0xa9], R63 ;  /* 0x0000a93f06008986 */ /* 0x0001e2000c10112c */
[----:B------:R-:W-:Y:S05]  /*8630*/  @P5 BRA `(.L_x_215) ;  /* 0x00000000000c5947 */ /* 0x000fea0003800000 */
[----:B------:R-:W1:Y:S02]  /*8640*/  LDG.E.U8 R156, desc[UR44][R2.64+0xb0] ;  /* 0x0000b02c029c7981 */ /* 0x000e64000c1e1100 */
[----:B-1----:R-:W-:-:S05]  /*8650*/  PRMT R11, R156, 0x8880, RZ ;  /* 0x000088809c0b7816 */ /* 0x002fca00000000ff */
[----:B------:R-:W-:-:S07]  /*8660*/  IMAD R12, R11, R144, RZ ;  /* 0x000000900b0c7224 */ /* 0x000fce00078e02ff */
.L_x_215:
[----:B------:R-:W-:Y:S05]  /*8670*/  BSYNC B1 ;  /* 0x0000000000017941 */ /* 0x000fea0003800000 */
.L_x_214:
[----:B-1----:R-:W-:Y:S01]  /*8680*/  @!P5 IMAD R11, R48, R145, R12 ;  /* 0x00000091300bd224 */ /* 0x002fe200078e020c */
[----:B------:R-:W-:Y:S04]  /*8690*/  BSSY B1, `(.L_x_216) ;  /* 0x0000006000017945 */ /* 0x000fe80003800000 */
[----:B------:R1:W-:Y:S01]  /*86a0*/  @!P5 STG.E.U8 desc[UR44][R4.64+0xb0], R11 ;  /* 0x0000b00b0400d986 */ /* 0x0003e2000c10112c */
[----:B------:R-:W-:Y:S05]  /*86b0*/  @P4 BRA `(.L_x_217) ;  /* 0x00000000000c4947 */ /* 0x000fea0003800000 */
[----:B------:R-:W1:Y:S02]  /*86c0*/  LDG.E.U8 R156, desc[UR44][R2.64+0xb1] ;  /* 0x0000b12c029c7981 */ /* 0x000e64000c1e1100 */
[----:B-1----:R-:W-:-:S05]  /*86d0*/  PRMT R11, R156, 0x8880, RZ ;  /* 0x000088809c0b7816 */ /* 0x002fca00000000ff */
[----:B------:R-:W-:-:S07]  /*86e0*/  IMAD R12, R11, R144, RZ ;  /* 0x000000900b0c7224 */ /* 0x000fce00078e02ff */
.L_x_217:
[----:B------:R-:W-:Y:S05]  /*86f0*/  BSYNC B1 ;  /* 0x0000000000017941 */ /* 0x000fea0003800000 */
.L_x_216:
        /* <DEDUP_REMOVED lines=13> */
.L_x_219:
[----:B------:R-:W-:Y:S05]  /*87d0*/  BSYNC B1 ;  /* 0x0000000000017941 */ /* 0x000fea0003800000 */
.L_x_218:
[----:B-1----:R-:W-:Y:S01]  /*87e0*/  @!P3 IMAD R11, R50, R145, R12 ;  /* 0x00000091320bb224 */ /* 0x002fe200078e020c */
[----:B------:R-:W-:Y:S04]  /*87f0*/  BSSY B1, `(.L_x_220) ;  /* 0x0000006000017945 */ /* 0x000fe80003800000 */
[----:B------:R1:W-:Y:S01]  /*8800*/  @!P3 STG.E.U8 desc[UR44][R6.64+0xb0], R11 ;  /* 0x0000b00b0600b986 */ /* 0x0003e2000c10112c */
[----:B------:R-:W-:Y:S05]  /*8810*/  @P2 BRA `(.L_x_221) ;  /* 0x00000000000c2947 */ /* 0x000fea0003800000 */
[----:B------:R-:W1:Y:S02]  /*8820*/  LDG.E.U8 R156, desc[UR44][R8.64+0xb1] ;  /* 0x0000b12c089c7981 */ /* 0x000e64000c1e1100 */
[----:B-1----:R-:W-:-:S05]  /*8830*/  PRMT R11, R156, 0x8880, RZ ;  /* 0x000088809c0b7816 */ /* 0x002fca00000000ff */
[----:B------:R-:W-:-:S07]  /*8840*/  IMAD R12, R11, R144, RZ ;  /* 0x000000900b0c7224 */ /* 0x000fce00078e02ff */
.L_x_221:
[----:B------:R-:W-:Y:S05]  /*8850*/  BSYNC B1 ;  /* 0x0000000000017941 */ /* 0x000fea0003800000 */
.L_x_220:
[----:B------:R-:W-:Y:S01]  /*8860*/  @!P2 IMAD R51, R51, R145, R12 ;  /* 0x000000913333a224 */ /* 0x000fe200078e020c */
[----:B------:R-:W-:Y:S04]  /*8870*/  BSSY B1, `(.L_x_222) ;  /* 0x0000006000017945 */ /* 0x000fe80003800000 */
[----:B------:R0:W-:Y:S01]  /*8880*/  @!P2 STG.E.U8 desc[UR44][R6.64+0xb1], R51 ;  /* 0x0000b1330600a986 */ /* 0x0001e2000c10112c */
[----:B------:R-:W-:Y:S05]  /*8890*/  @P5 BRA `(.L_x_223) ;  /* 0x00000000000c5947 */ /* 0x000fea0003800000 */
[----:B------:R-:W1:Y:S02]  /*88a0*/  LDG.E.U8 R156, desc[UR44][R2.64+0xb8] ;  /* 0x0000b82c029c7981 */ /* 0x000e64000c1e1100 */
[----:B-1----:R-:W-:-:S05]  /*88b0*/  PRMT R11, R156, 0x8880, RZ ;  /* 0x000088809c0b7816 */ /* 0x002fca00000000ff */
[----:B------:R-:W-:-:S07]  /*88c0*/  IMAD R12, R11, R144, RZ ;  /* 0x000000900b0c7224 */ /* 0x000fce00078e02ff */
.L_x_223:
[----:B------:R-:W-:Y:S05]  /*88d0*/  BSYNC B1 ;  /* 0x0000000000017941 */ /* 0x000fea0003800000 */
.L_x_222:
[----:B-1----:R-:W-:Y:S01]  /*88e0*/  @!P5 IMAD R11, R52, R145, R12 ;  /* 0x00000091340bd224 */ /* 0x002fe200078e020c */
[----:B------:R-:W-:Y:S04]  /*88f0*/  BSSY B1, `(.L_x_224) ;  /* 0x0000006000017945 */ /* 0x000fe80003800000 */
[----:B------:R1:W-:Y:S01]  /*8900*/  @!P5 STG.E.U8 desc[UR44][R4.64+0xb8], R11 ;  /* 0x0000b80b0400d986 */ /* 0x0003e2000c10112c */
[----:B------:R-:W-:Y:S05]  /*8910*/  @P4 BRA `(.L_x_225) ;  /* 0x00000000000c4947 */ /* 0x000fea0003800000 */
[----:B------:R-:W1:Y:S02]  /*8920*/  LDG.E.U8 R156, desc[UR44][R2.64+0xb9] ;  /* 0x0000b92c029c7981 */ /* 0x000e64000c1e1100 */
[----:B-1----:R-:W-:-:S05]  /*8930*/  PRMT R11, R156, 0x8880, RZ ;  /* 0x000088809c0b7816 */ /* 0x002fca00000000ff */
[----:B------:R-:W-:-:S07]  /*8940*/  IMAD R12, R11, R144, RZ ;  /* 0x000000900b0c7224 */ /* 0x000fce00078e02ff */
.L_x_225:
[----:B------:R-:W-:Y:S05]  /*8950*/  BSYNC B1 ;  /* 0x0000000000017941 */ /* 0x000fea0003800000 */
.L_x_224:
        /* <DEDUP_REMOVED lines=13> */
.L_x_227:
[----:B------:R-:W-:Y:S05]  /*8a30*/  BSYNC B1 ;  /* 0x0000000000017941 */ /* 0x000fea0003800000 */
.L_x_226:
[----:B-1----:R-:W-:Y:S01]  /*8a40*/  @!P1 IMAD R11, R54, R145, R12 ;  /* 0x00000091360b9224 */ /* 0x002fe200078e020c */
[----:B------:R-:W-:Y:S04]  /*8a50*/  BSSY B1, `(.L_x_228) ;  /* 0x0000006000017945 */ /* 0x000fe80003800000 */
[----:B------:R1:W-:Y:S01]  /*8a60*/  @!P1 STG.E.U8 desc[UR44][R6.64+0xb8], R11 ;  /* 0x0000b80b06009986 */ /* 0x0003e2000c10112c */
[----:B------:R-:W-:Y:S05]  /*8a70*/  @P0 BRA `(.L_x_229) ;  /* 0x00000000000c0947 */ /* 0x000fea0003800000 */
[----:B------:R-:W1:Y:S02]  /*8a80*/  LDG.E.U8 R156, desc[UR44][R8.64+0xb9] ;  /* 0x0000b92c089c7981 */ /* 0x000e64000c1e1100 */
[----:B-1----:R-:W-:-:S05]  /*8a90*/  PRMT R11, R156, 0x8880, RZ ;  /* 0x000088809c0b7816 */ /* 0x002fca00000000ff */
[----:B------:R-:W-:-:S07]  /*8aa0*/  IMAD R12, R11, R144, RZ ;  /* 0x000000900b0c7224 */ /* 0x000fce00078e02ff */
.L_x_229:
[----:B------:R-:W-:Y:S05]  /*8ab0*/  BSYNC B1 ;  /* 0x0000000000017941 */ /* 0x000fea0003800000 */
.L_x_228:
[----:B------:R-:W-:Y:S01]  /*8ac0*/  @!P0 IMAD R55, R55, R145, R12 ;  /* 0x0000009137378224 */ /* 0x000fe200078e020c */
[----:B------:R-:W-:Y:S04]  /*8ad0*/  BSSY B1, `(.L_x_230) ;  /* 0x0000006000017945 */ /* 0x000fe80003800000 */
[----:B------:R0:W-:Y:S01]  /*8ae0*/  @!P0 STG.E.U8 desc[UR44][R6.64+0xb9], R55 ;  /* 0x0000b93706008986 */ /* 0x0001e2000c10112c */
[----:B------:R-:W-:Y:S05]  /*8af0*/  @P5 BRA `(.L_x_231) ;  /* 0x00000000000c5947 */ /* 0x000fea0003800000 */
[----:B------:R-:W1:Y:S02]  /*8b00*/  LDG.E.U8 R156, desc[UR44][R2.64+0xc0] ;  /* 0x0000c02c029c7981 */ /* 0x000e64000c1e1100 */
[----:B-1----:R-:W-:-:S05]  /*8b10*/  PRMT R11, R156, 0x8880, RZ ;  /* 0x000088809c0b7816 */ /* 0x002fca00000000ff */
[----:B------:R-:W-:-:S07]  /*8b20*/  IMAD R12, R11, R144, RZ ;  /* 0x000000900b0c7224 */ /* 0x000fce00078e02ff */
.L_x_231:
[----:B------:R-:W-:Y:S05]  /*8b30*/  BSYNC B1 ;  /* 0x0000000000017941 */ /* 0x000fea0003800000 */
.L_x_230:
[----:B-1----:R-:W-:Y:S01]  /*8b40*/  @!P5 IMAD R11, R40, R145, R12 ;  /* 0x00000091280bd224 */ /* 0x002fe200078e020c */
[----:B------:R-:W-:Y:S04]  /*8b50*/  BSSY B1, `(.L_x_232) ;  /* 0x0000006000017945 */ /* 0x000fe80003800000 */
[----:B------:R1:W-:Y:S01]  /*8b60*/  @!P5 STG.E.U8 desc[UR44][R4.64+0xc0], R11 ;  /* 0x0000c00b0400d986 */ /* 0x0003e2000c10112c */
[----:B------:R-:W-:Y:S05]  /*8b70*/  @P4 BRA `(.L_x_233) ;  /* 0x00000000000c4947 */ /* 0x000fea0003800000 */
[----:B------:R-:W1:Y:S02]  /*8b80*/  LDG.E.U8 R156, desc[UR44][R2.64+0xc1] ;  /* 0x0000c12c029c7981 */ /* 0x000e64000c1e1100 */
[----:B-1----:R-:W-:-:S05]  /*8b90*/  PRMT R11, R156, 0x8880, RZ ;  /* 0x000088809c0b7816 */ /* 0x002fca00000000ff */
[----:B------:R-:W-:-:S07]  /*8ba0*/  IMAD R12, R11, R144, RZ ;  /* 0x000000900b0c7224 */ /* 0x000fce00078e02ff */
.L_x_233:
[----:B------:R-:W-:Y:S05]  /*8bb0*/  BSYNC B1 ;  /* 0x0000000000017941 */ /* 0x000fea0003800000 */
.L_x_232:
        /* <DEDUP_REMOVED lines=13> */
.L_x_235:
[----:B------:R-:W-:Y:S05]  /*8c90*/  BSYNC B1 ;  /* 0x0000000000017941 */ /* 0x000fea0003800000 */
.L_x_234:
[----:B-1----:R-:W-:Y:S01]  /*8ca0*/  @!P3 IMAD R11, R42, R145, R12 ;  /* 0x000000912a0bb224 */ /* 0x002fe200078e020c */
[----:B------:R-:W-:Y:S04]  /*8cb0*/  BSSY B1, `(.L_x_236) ;  /* 0x0000006000017945 */ /* 0x000fe80003800000 */
[----:B------:R1:W-:Y:S01]  /*8cc0*/  @!P3 STG.E.U8 desc[UR44][R6.64+0xc0], R11 ;  /* 0x0000c00b0600b986 */ /* 0x0003e2000c10112c */
[----:B------:R-:W-:Y:S05]  /*8cd0*/  @P2 BRA `(.L_x_237) ;  /* 0x00000000000c2947 */ /* 0x000fea0003800000 */
[----:B------:R-:W1:Y:S02]  /*8ce0*/  LDG.E.U8 R156, desc[UR44][R8.64+0xc1] ;  /* 0x0000c12c089c7981 */ /* 0x000e64000c1e1100 */
[----:B-1----:R-:W-:-:S05]  /*8cf0*/  PRMT R11, R156, 0x8880, RZ ;  /* 0x000088809c0b7816 */ /* 0x002fca00000000ff */
[----:B------:R-:W-:-:S07]  /*8d00*/  IMAD R12, R11, R144, RZ ;  /* 0x000000900b0c7224 */ /* 0x000fce00078e02ff */
.L_x_237:
[----:B------:R-:W-:Y:S05]  /*8d10*/  BSYNC B1 ;  /* 0x0000000000017941 */ /* 0x000fea0003800000 */
.L_x_236:
[----:B------:R-:W-:Y:S01]  /*8d20*/  @!P2 IMAD R43, R43, R145, R12 ;  /* 0x000000912b2ba224 */ /* 0x000fe200078e020c */
[----:B------:R-:W-:Y:S04]  /*8d30*/  BSSY B1, `(.L_x_238) ;  /* 0x0000006000017945 */ /* 0x000fe80003800000 */
[----:B------:R0:W-:Y:S01]  /*8d40*/  @!P2 STG.E.U8 desc[UR44][R6.64+0xc1], R43 ;  /* 0x0000c12b0600a986 */ /* 0x0001e2000c10112c */
[----:B------:R-:W-:Y:S05]  /*8d50*/  @P5 BRA `(.L_x_239) ;  /* 0x00000000000c5947 */ /* 0x000fea0003800000 */
[----:B------:R-:W1:Y:S02]  /*8d60*/  LDG.E.U8 R156, desc[UR44][R2.64+0xc8] ;  /* 0x0000c82c029c7981 */ /* 0x000e64000c1e1100 */
[----:B-1----:R-:W-:-:S05]  /*8d70*/  PRMT R11, R156, 0x8880, RZ ;  /* 0x000088809c0b7816 */ /* 0x002fca00000000ff */
[----:B------:R-:W-:-:S07]  /*8d80*/  IMAD R12, R11, R144, RZ ;  /* 0x000000900b0c7224 */ /* 0x000fce00078e02ff */
.L_x_239:
[----:B------:R-:W-:Y:S05]  /*8d90*/  BSYNC B1 ;  /* 0x0000000000017941 */ /* 0x000fea0003800000 */
.L_x_238:
[----:B-1----:R-:W-:Y:S01]  /*8da0*/  @!P5 IMAD R11, R44, R145, R12 ;  /* 0x000000912c0bd224 */ /* 0x002fe200078e020c */
[----:B------:R-:W-:Y:S04]  /*8db0*/  BSSY B1, `(.L_x_240) ;  /* 0x0000006000017945 */ /* 0x000fe80003800000 */
[----:B------:R1:W-:Y:S01]  /*8dc0*/  @!P5 STG.E.U8 desc[UR44][R4.64+0xc8], R11 ;  /* 0x0000c80b0400d986 */ /* 0x0003e2000c10112c */
[----:B------:R-:W-:Y:S05]  /*8dd0*/  @P4 BRA `(.L_x_241) ;  /* 0x00000000000c4947 */ /* 0x000fea0003800000 */
[----:B------:R-:W1:Y:S02]  /*8de0*/  LDG.E.U8 R156, desc[UR44][R2.64+0xc9] ;  /* 0x0000c92c029c7981 */ /* 0x000e64000c1e1100 */
[----:B-1----:R-:W-:-:S05]  /*8df0*/  PRMT R11, R156, 0x8880, RZ ;  /* 0x000088809c0b7816 */ /* 0x002fca00000000ff */
[----:B------:R-:W-:-:S07]  /*8e00*/  IMAD R12, R11, R144, RZ ;  /* 0x000000900b0c7224 */ /* 0x000fce00078e02ff */
.L_x_241:
[----:B------:R-:W-:Y:S05]  /*8e10*/  BSYNC B1 ;  /* 0x0000000000017941 */ /* 0x000fea0003800000 */
.L_x_240:
        /* <DEDUP_REMOVED lines=13> */
.L_x_243:
[----:B------:R-:W-:Y:S05]  /*8ef0*/  BSYNC B1 ;  /* 0x0000000000017941 */ /* 0x000fea0003800000 */
.L_x_242:
[----:B-1----:R-:W-:Y:S01]  /*8f00*/  @!P1 IMAD R11, R46, R145, R12 ;  /* 0x000000912e0b9224 */ /* 0x002fe200078e020c */
[----:B------:R-:W-:Y:S04]  /*8f10*/  BSSY B1, `(.L_x_244) ;  /* 0x0000006000017945 */ /* 0x000fe80003800000 */
[----:B------:R1:W-:Y:S01]  /*8f20*/  @!P1 STG.E.U8 desc[UR44][R6.64+0xc8], R11 ;  /* 0x0000c80b06009986 */ /* 0x0003e2000c10112c */
[----:B------:R-:W-:Y:S05]  /*8f30*/  @P4 BRA `(.L_x_245) ;  /* 0x00000000000c4947 */ /* 0x000fea0003800000 */
[----:B------:R-:W1:Y:S02]  /*8f40*/  LDG.E.U8 R156, desc[UR44][R8.64+0xc9] ;  /* 0x0000c92c089c7981 */ /* 0x000e64000c1e1100 */
[----:B-1----:R-:W-:-:S05]  /*8f50*/  PRMT R11, R156, 0x8880, RZ ;  /* 0x000088809c0b7816 */ /* 0x002fca00000000ff */
[----:B------:R-:W-:-:S07]  /*8f60*/  IMAD R12, R11, R144, RZ ;  /* 0x000000900b0c7224 */ /* 0x000fce00078e02ff */
.L_x_245:
[----:B------:R-:W-:Y:S05]  /*8f70*/  BSYNC B1 ;  /* 0x0000000000017941 */ /* 0x000fea0003800000 */
.L_x_244:
[----:B------:R-:W-:Y:S01]  /*8f80*/  @!P4 IMAD R47, R47, R145, R12 ;  /* 0x000000912f2fc224 */ /* 0x000fe200078e020c */
[----:B------:R-:W-:Y:S04]  /*8f90*/  BSSY B1, `(.L_x_246) ;  /* 0x0000006000017945 */ /* 0x000fe80003800000 */
[----:B------:R0:W-:Y:S01]  /*8fa0*/  @!P4 STG.E.U8 desc[UR44][R6.64+0xc9], R47 ;  /* 0x0000c92f0600c986 */ /* 0x0001e2000c10112c */
[----:B------:R-:W-:Y:S05]  /*8fb0*/  @P5 BRA `(.L_x_247) ;  /* 0x00000000000c5947 */ /* 0x000fea0003800000 */
[----:B------:R-:W1:Y:S02]  /*8fc0*/  LDG.E.U8 R156, desc[UR44][R2.64+0xd0] ;  /* 0x0000d02c029c7981 */ /* 0x000e64000c1e1100 */
[----:B-1----:R-:W-:-:S05]  /*8fd0*/  PRMT R11, R156, 0x8880, RZ ;  /* 0x000088809c0b7816 */ /* 0x002fca00000000ff */
[----:B------:R-:W-:-:S07]  /*8fe0*/  IMAD R12, R11, R144, RZ ;  /* 0x000000900b0c7224 */ /* 0x000fce00078e02ff */
.L_x_247:
[----:B------:R-:W-:Y:S05]  /*8ff0*/  BSYNC B1 ;  /* 0x0000000000017941 */ /* 0x000fea0003800000 */
.L_x_246:
[----:B-1----:R-:W-:Y:S01]  /*9000*/  @!P5 IMAD R11, R32, R145, R12 ;  /* 0x00000091200bd224 */ /* 0x002fe200078e020c */
[----:B------:R-:W-:Y:S04]  /*9010*/  BSSY B1, `(.L_x_248) ;  /* 0x0000006000017945 */ /* 0x000fe80003800000 */
[----:B------:R1:W-:Y:S01]  /*9020*/  @!P5 STG.E.U8 desc[UR44][R4.64+0xd0], R11 ;  /* 0x0000d00b0400d986 */ /* 0x0003e2000c10112c */
[----:B------:R-:W-:Y:S05]  /*9030*/  @P0 BRA `(.L_x_249) ;  /* 0x00000000000c0947 */ /* 0x000fea0003800000 */
[----:B------:R-:W1:Y:S02]  /*9040*/  LDG.E.U8 R156, desc[UR44][R2.64+0xd1] ;  /* 0x0000d12c029c7981 */ /* 0x000e64000c1e1100 */
[----:B-1----:R-:W-:-:S05]  /*9050*/  PRMT R11, R156, 0x8880, RZ ;  /* 0x000088809c0b7816 */ /* 0x002fca00000000ff */
[----:B------:R-:W-:-:S07]  /*9060*/  IMAD R12, R11, R144, RZ ;  /* 0x000000900b0c7224 */ /* 0x000fce00078e02ff */
.L_x_249:
[----:B------:R-:W-:Y:S05]  /*9070*/  BSYNC B1 ;  /* 0x0000000000017941 */ /* 0x000fea0003800000 */
.L_x_248:
        /* <DEDUP_REMOVED lines=13> */
.L_x_251:
[----:B------:R-:W-:Y:S05]  /*9150*/  BSYNC B1 ;  /* 0x0000000000017941 */ /* 0x000fea0003800000 */
.L_x_250:
[----:B-1----:R-:W-:Y:S01]  /*9160*/  @!P3 IMAD R11, R34, R145, R12 ;  /* 0x00000091220bb224 */ /* 0x002fe200078e020c */
[----:B------:R-:W-:Y:S04]  /*9170*/  BSSY B1, `(.L_x_252) ;  /* 0x0000006000017945 */ /* 0x000fe80003800000 */
[----:B------:R1:W-:Y:S01]  /*9180*/  @!P3 STG.E.U8 desc[UR44][R6.64+0xd0], R11 ;  /* 0x0000d00b0600b986 */ /* 0x0003e2000c10112c */
[----:B------:R-:W-:Y:S05]  /*9190*/  @P2 BRA `(.L_x_253) ;  /* 0x00000000000c2947 */ /* 0x000fea0003800000 */
[----:B------:R-:W1:Y:S02]  /*91a0*/  LDG.E.U8 R156, desc[UR44][R8.64+0xd1] ;  /* 0x0000d12c089c7981 */ /* 0x000e64000c1e1100 */
[----:B-1----:R-:W-:-:S05]  /*91b0*/  PRMT R11, R156, 0x8880, RZ ;  /* 0x000088809c0b7816 */ /* 0x002fca00000000ff */
[----:B------:R-:W-:-:S07]  /*91c0*/  IMAD R12, R11, R144, RZ ;  /* 0x000000900b0c7224 */ /* 0x000fce00078e02ff */
.L_x_253:
[----:B------:R-:W-:Y:S05]  /*91d0*/  BSYNC B1 ;  /* 0x0000000000017941 */ /* 0x000fea0003800000 */
.L_x_252:
[----:B------:R-:W-:Y:S01]  /*91e0*/  @!P2 IMAD R35, R35, R145, R12 ;  /* 0x000000912323a224 */ /* 0x000fe200078e020c */
[----:B------:R-:W-:Y:S04]  /*91f0*/  BSSY B1, `(.L_x_254) ;  /* 0x0000006000017945 */ /* 0x000fe80003800000 */
[----:B------:R0:W-:Y:S01]  /*9200*/  @!P2 STG.E.U8 desc[UR44][R6.64+0xd1], R35 ;  /* 0x0000d1230600a986 */ /* 0x0001e2000c10112c */
[----:B------:R-:W-:Y:S05]  /*9210*/  @P0 BRA `(.L_x_255) ;  /* 0x00000000000c0947 */ /* 0x000fea0003800000 */
[----:B------:R-:W1:Y:S02]  /*9220*/  LDG.E.U8 R156, desc[UR44][R2.64+0xd8] ;  /* 0x0000d82c029c7981 */ /* 0x000e64000c1e1100 */
[----:B-1----:R-:W-:-:S05]  /*9230*/  PRMT R11, R156, 0x8880, RZ ;  /* 0x000088809c0b7816 */ /* 0x002fca00000000ff */
[----:B------:R-:W-:-:S07]  /*9240*/  IMAD R12, R11, R144, RZ ;  /* 0x000000900b0c7224 */ /* 0x000fce00078e02ff */
.L_x_255:
[----:B------:R-:W-:Y:S05]  /*9250*/  BSYNC B1 ;  /* 0x0000000000017941 */ /* 0x000fea0003800000 */
.L_x_254:
[----:B-1----:R-:W-:Y:S01]  /*9260*/  @!P0 IMAD R11, R36, R145, R12 ;  /* 0x00000091240b8224 */ /* 0x002fe200078e020c */
[----:B------:R-:W-:Y:S04]  /*9270*/  BSSY B1, `(.L_x_256) ;  /* 0x0000006000017945 */ /* 0x000fe80003800000 */
[----:B------:R1:W-:Y:S01]  /*9280*/  @!P0 STG.E.U8 desc[UR44][R4.64+0xd8], R11 ;  /* 0x0000d80b04008986 */ /* 0x0003e2000c10112c */
[----:B------:R-:W-:Y:S05]  /*9290*/  @P5 BRA `(.L_x_257) ;  /* 0x00000000000c5947 */ /* 0x000fea0003800000 */
[----:B------:R-:W1:Y:S02]  /*92a0*/  LDG.E.U8 R156, desc[UR44][R2.64+0xd9] ;  /* 0x0000d92c029c7981 */ /* 0x000e64000c1e1100 */
[----:B-1----:R-:W-:-:S05]  /*92b0*/  PRMT R11, R156, 0x8880, RZ ;  /* 0x000088809c0b7816 */ /* 0x002fca00000000ff */
[----:B------:R-:W-:-:S07]  /*92c0*/  IMAD R12, R11, R144, RZ ;  /* 0x000000900b0c7224 */ /* 0x000fce00078e02ff */
.L_x_257:
[----:B------:R-:W-:Y:S05]  /*92d0*/  BSYNC B1 ;  /* 0x0000000000017941 */ /* 0x000fea0003800000 */
.L_x_256:
        /* <DEDUP_REMOVED lines=13> */
.L_x_259:
[----:B------:R-:W-:Y:S05]  /*93b0*/  BSYNC B1 ;  /* 0x0000000000017941 */ /* 0x000fea0003800000 */
.L_x_258:
[----:B-1----:R-:W-:Y:S01]  /*93c0*/  @!P4 IMAD R11, R38, R145, R12 ;  /* 0x00000091260bc224 */ /* 0x002fe200078e020c */
[----:B------:R-:W-:Y:S04]  /*93d0*/  BSSY B1, `(.L_x_260) ;  /* 0x0000006000017945 */ /* 0x000fe80003800000 */
[----:B------:R1:W-:Y:S01]  /*93e0*/  @!P4 STG.E.U8 desc[UR44][R6.64+0xd8], R11 ;  /* 0x0000d80b0600c986 */ /* 0x0003e2000c10112c */
[----:B------:R-:W-:Y:S05]  /*93f0*/  @P1 BRA `(.L_x_261) ;  /* 0x00000000000c1947 */ /* 0x000fea0003800000 */
[----:B------:R-:W1:Y:S02]  /*9400*/  LDG.E.U8 R156, desc[UR44][R8.64+0xd9] ;  /* 0x0000d92c089c7981 */ /* 0x000e64000c1e1100 */
[----:B-1----:R-:W-:-:S05]  /*9410*/  PRMT R11, R156, 0x8880, RZ ;  /* 0x000088809c0b7816 */ /* 0x002fca00000000ff */
[----:B------:R-:W-:-:S07]  /*9420*/  IMAD R12, R11, R144, RZ ;  /* 0x000000900b0c7224 */ /* 0x000fce00078e02ff */
.L_x_261:
[----:B------:R-:W-:Y:S05]  /*9430*/  BSYNC B1 ;  /* 0x0000000000017941 */ /* 0x000fea0003800000 */
.L_x_260:
[----:B------:R-:W-:Y:S01]  /*9440*/  @!P1 IMAD R39, R39, R145, R12 ;  /* 0x0000009127279224 */ /* 0x000fe200078e020c */
[----:B------:R-:W-:Y:S04]  /*9450*/  BSSY B1, `(.L_x_262) ;  /* 0x0000006000017945 */ /* 0x000fe80003800000 */
[----:B------:R0:W-:Y:S01]  /*9460*/  @!P1 STG.E.U8 desc[UR44][R6.64+0xd9], R39 ;  /* 0x0000d92706009986 */ /* 0x0001e2000c10112c */
[----:B------:R-:W-:Y:S05]  /*9470*/  @P3 BRA `(.L_x_263) ;  /* 0x00000000000c3947 */ /* 0x000fea0003800000 */
[----:B------:R-:W1:Y:S02]  /*9480*/  LDG.E.U8 R156, desc[UR44][R2.64+0xe0] ;  /* 0x0000e02c029c7981 */ /* 0x000e64000c1e1100 */
[----:B-1----:R-:W-:-:S05]  /*9490*/  PRMT R11, R156, 0x8880, RZ ;  /* 0x000088809c0b7816 */ /* 0x002fca00000000ff */
[----:B------:R-:W-:-:S07]  /*94a0*/  IMAD R12, R11, R144, RZ ;  /* 0x000000900b0c7224 */ /* 0x000fce00078e02ff */
.L_x_263:
[----:B------:R-:W-:Y:S05]  /*94b0*/  BSYNC B1 ;  /* 0x0000000000017941 */ /* 0x000fea0003800000 */
.L_x_262:
[----:B-1----:R-:W-:Y:S01]  /*94c0*/  @!P3 IMAD R11, R24, R145, R12 ;  /* 0x00000091180bb224 */ /* 0x002fe200078e020c */
[----:B------:R-:W-:Y:S04]  /*94d0*/  BSSY B1, `(.L_x_264) ;  /* 0x0000006000017945 */ /* 0x000fe80003800000 */
[----:B------:R1:W-:Y:S01]  /*94e0*/  @!P3 STG.E.U8 desc[UR44][R4.64+0xe0], R11 ;  /* 0x0000e00b0400b986 */ /* 0x0003e2000c10112c */
[----:B------:R-:W-:Y:S05]  /*94f0*/  @P5 BRA `(.L_x_265) ;  /* 0x00000000000c5947 */ /* 0x000fea0003800000 */
[----:B------:R-:W1:Y:S02]  /*9500*/  LDG.E.U8 R156, desc[UR44][R2.64+0xe1] ;  /* 0x0000e12c029c7981 */ /* 0x000e64000c1e1100 */
[----:B-1----:R-:W-:-:S05]  /*9510*/  PRMT R11, R156, 0x8880, RZ ;  /* 0x000088809c0b7816 */ /* 0x002fca00000000ff */
[----:B------:R-:W-:-:S07]  /*9520*/  IMAD R12, R11, R144, RZ ;  /* 0x000000900b0c7224 */ /* 0x000fce00078e02ff */
.L_x_265:
[----:B------:R-:W-:Y:S05]  /*9530*/  BSYNC B1 ;  /* 0x0000000000017941 */ /* 0x000fea0003800000 */
.L_x_264:
        /* <DEDUP_REMOVED lines=9> */
[----:B------:R-:W-:Y:S01]  /*95d0*/  ISETP.LT.OR P3, PT, R0, 0x9, !P3 ;  /* 0x000000090000780c */ /* 0x000fe20005f61670 */
[----:B------:R-:W-:-:S12]  /*95e0*/  @P2 BRA `(.L_x_267) ;  /* 0x00000000000c2947 */ /* 0x000fd80003800000 */
[----:B------:R-:W1:Y:S02]  /*95f0*/  LDG.E.U8 R156, desc[UR44][R8.64+0xe0] ;  /* 0x0000e02c089c7981 */ /* 0x000e64000c1e1100 */
[----:B-1----:R-:W-:-:S05]  /*9600*/  PRMT R11, R156, 0x8880, RZ ;  /* 0x000088809c0b7816 */ /* 0x002fca00000000ff */
[----:B------:R-:W-:-:S07]  /*9610*/  IMAD R12, R11, R144, RZ ;  /* 0x000000900b0c7224 */ /* 0x000fce00078e02ff */
.L_x_267:
[----:B------:R-:W-:Y:S05]  /*9620*/  BSYNC B1 ;  /* 0x0000000000017941 */ /* 0x000fea0003800000 */
.L_x_266:
[----:B-1----:R-:W-:Y:S01]  /*9630*/  @!P2 IMAD R11, R26, R145, R12 ;  /* 0x000000911a0ba224 */ /* 0x002fe200078e020c */
[----:B------:R-:W-:Y:S04]  /*9640*/  BSSY B1, `(.L_x_268) ;  /* 0x0000006000017945 */ /* 0x000fe80003800000 */
[----:B------:R1:W-:Y:S01]  /*9650*/  @!P2 STG.E.U8 desc[UR44][R6.64+0xe0], R11 ;  /* 0x0000e00b0600a986 */ /* 0x0003e2000c10112c */
[----:B------:R-:W-:Y:S05]  /*9660*/  @P0 BRA `(.L_x_269) ;  /* 0x00000000000c0947 */ /* 0x000fea0003800000 */
[----:B------:R-:W1:Y:S02]  /*9670*/  LDG.E.U8 R156, desc[UR44][R8.64+0xe1] ;  /* 0x0000e12c089c7981 */ /* 0x000e64000c1e1100 */
[----:B-1----:R-:W-:-:S05]  /*9680*/  PRMT R11, R156, 0x8880, RZ ;  /* 0x000088809c0b7816 */ /* 0x002fca00000000ff */
[----:B------:R-:W-:-:S07]  /*9690*/  IMAD R12, R11, R144, RZ ;  /* 0x000000900b0c7224 */ /* 0x000fce00078e02ff */
.L_x_269:
[----:B------:R-:W-:Y:S05]  /*96a0*/  BSYNC B1 ;  /* 0x0000000000017941 */ /* 0x000fea0003800000 */
.L_x_268:
[----:B------:R-:W-:Y:S01]  /*96b0*/  @!P0 IMAD R27, R27, R145, R12 ;  /* 0x000000911b1b8224 */ /* 0x000fe200078e020c */
[----:B------:R-:W-:Y:S04]  /*96c0*/  BSSY B1, `(.L_x_270) ;  /* 0x0000006000017945 */ /* 0x000fe80003800000 */
[----:B------:R0:W-:Y:S01]  /*96d0*/  @!P0 STG.E.U8 desc[UR44][R6.64+0xe1], R27 ;  /* 0x0000e11b06008986 */ /* 0x0001e2000c10112c */
[----:B------:R-:W-:Y:S05]  /*96e0*/  @P5 BRA `(.L_x_271) ;  /* 0x00000000000c5947 */ /* 0x000fea0003800000 */
[----:B------:R-:W1:Y:S02]  /*96f0*/  LDG.E.U8 R156, desc[UR44][R2.64+0xe8] ;  /* 0x0000e82c029c7981 */ /* 0x000e64000c1e1100 */
[----:B-1----:R-:W-:-:S05]  /*9700*/  PRMT R11, R156, 0x8880, RZ ;  /* 0x000088809c0b7816 */ /* 0x002fca00000000ff */
[----:B------:R-:W-:-:S07]  /*9710*/  IMAD R12, R11, R144, RZ ;  /* 0x000000900b0c7224 */ /* 0x000fce00078e02ff */
.L_x_271:
[----:B------:R-:W-:Y:S05]  /*9720*/  BSYNC B1 ;  /* 0x0000000000017941 */ /* 0x000fea0003800000 */
.L_x_270:
[----:B-1----:R-:W-:Y:S01]  /*9730*/  @!P5 IMAD R11, R28, R145, R12 ;  /* 0x000000911c0bd224 */ /* 0x002fe200078e020c */
[----:B------:R-:W-:Y:S04]  /*9740*/  BSSY B1, `(.L_x_272) ;  /* 0x0000006000017945 */ /* 0x000fe80003800000 */
[----:B------:R1:W-:Y:S01]  /*9750*/  @!P5 STG.E.U8 desc[UR44][R4.64+0xe8], R11 ;  /* 0x0000e80b0400d986 */ /* 0x0003e2000c10112c */
[----:B------:R-:W-:Y:S05]  /*9760*/  @P4 BRA `(.L_x_273) ;  /* 0x00000000000c4947 */ /* 0x000fea0003800000 */
[----:B------:R-:W1:Y:S02]  /*9770*/  LDG.E.U8 R156, desc[UR44][R2.64+0xe9] ;  /* 0x0000e92c029c7981 */ /* 0x000e64000c1e1100 */
[----:B-1----:R-:W-:-:S05]  /*9780*/  PRMT R11, R156, 0x8880, RZ ;  /* 0x000088809c0b7816 */ /* 0x002fca00000000ff */
[----:B------:R-:W-:-:S07]  /*9790*/  IMAD R12, R11, R144, RZ ;  /* 0x000000900b0c7224 */ /* 0x000fce00078e02ff */
.L_x_273:
[----:B------:R-:W-:Y:S05]  /*97a0*/  BSYNC B1 ;  /* 0x0000000000017941 */ /* 0x000fea0003800000 */
.L_x_272:
[----:B------:R-:W-:Y:S01]  /*97b0*/  @!P4 IMAD R29, R29, R145, R12 ;  /* 0x000000911d1dc224 */ /* 0x000fe200078e020c */
[----:B------:R-:W-:Y:S04]  /*97c0*/  BSSY B1, `(.L_x_274) ;  /* 0x0000006000017945 */ /* 0x000fe80003800000 */
[----:B------:R0:W-:Y:S01]  /*97d0*/  @!P4 STG.E.U8 desc[UR44][R4.64+0xe9], R29 ;  /* 0x0000e91d0400c986 */ /* 0x0001e2000c10112c */
[----:B------:R-:W-:Y:S05]  /*97e0*/  @P3 BRA `(.L_x_275) ;  /* 0x00000000000c3947 */ /* 0x000fea0003800000 */
[----:B------:R-:W0:Y:S02]  /*97f0*/  LDG.E.U8 R156, desc[UR44][R8.64+0xe8] ;  /* 0x0000e82c089c7981 */ /* 0x000e24000c1e1100 */
[----:B0-----:R-:W-:-:S05]  /*9800*/  PRMT R3, R156, 0x8880, RZ ;  /* 0x000088809c037816 */ /* 0x001fca00000000ff */
[----:B------:R-:W-:-:S07]  /*9810*/  IMAD R12, R3, R144, RZ ;  /* 0x00000090030c7224 */ /* 0x000fce00078e02ff */
.L_x_275:
[----:B------:R-:W-:Y:S05]  /*9820*/  BSYNC B1 ;  /* 0x0000000000017941 */ /* 0x000fea0003800000 */
.L_x_274:
[----:B0-----:R-:W-:Y:S01]  /*9830*/  @!P3 IMAD R3, R30, R145, R12 ;  /* 0x000000911e03b224 */ /* 0x001fe200078e020c */
[----:B------:R-:W-:Y:S01]  /*9840*/  ISETP.LT.OR P1, PT, R0, 0x9, !P1 ;  /* 0x000000090000780c */ /* 0x000fe20004f21670 */
[----:B------:R-:W-:Y:S03]  /*9850*/  BSSY B1, `(.L_x_276) ;  /* 0x0000006000017945 */ /* 0x000fe60003800000 */
[----:B------:R0:W-:Y:S09]  /*9860*/  @!P3 STG.E.U8 desc[UR44][R6.64+0xe8], R3 ;  /* 0x0000e8030600b986 */ /* 0x0001f2000c10112c */
[----:B------:R-:W-:Y:S05]  /*9870*/  @P1 BRA `(.L_x_277) ;  /* 0x00000000000c1947 */ /* 0x000fea0003800000 */
[----:B------:R-:W0:Y:S02]  /*9880*/  LDG.E.U8 R156, desc[UR44][R8.64+0xe9] ;  /* 0x0000e92c089c7981 */ /* 0x000e24000c1e1100 */
[----:B0-----:R-:W-:-:S05]  /*9890*/  PRMT R3, R156, 0x8880, RZ ;  /* 0x000088809c037816 */ /* 0x001fca00000000ff */
[----:B------:R-:W-:-:S07]  /*98a0*/  IMAD R12, R3, R144, RZ ;  /* 0x00000090030c7224 */ /* 0x000fce00078e02ff */
.L_x_277:
[----:B------:R-:W-:Y:S05]  /*98b0*/  BSYNC B1 ;  /* 0x0000000000017941 */ /* 0x000fea0003800000 */
.L_x_276:
[----:B------:R-:W-:Y:S01]  /*98c0*/  IMAD R31, R31, R145, R12 ;  /* 0x000000911f1f7224 */ /* 0x000fe200078e020c */
[----:B------:R-:W-:Y:S06]  /*98d0*/  @P1 BRA `(.L_x_278) ;  /* 0x0000001800981947 */ /* 0x000fec0003800000 */
[----:B------:R0:W-:Y:S01]  /*98e0*/  STG.E.U8 desc[UR44][R6.64+0xe9], R31 ;  /* 0x0000e91f06007986 */ /* 0x0001e2000c10112c */
[----:B------:R-:W-:Y:S05]  /*98f0*/  BRA `(.L_x_278) ;  /* 0x0000001800907947 */ /* 0x000fea0003800000 */
.L_x_37:
[C---:B------:R-:W-:Y:S02]  /*9900*/  ISETP.GE.AND P1, PT, R10.reuse, 0x1, PT ;  /* 0x000000010a00780c */ /* 0x040fe40003f26270 */
[----:B------:R-:W-:Y:S02]  /*9910*/  ISETP.GE.AND P2, PT, R10, 0x2, PT ;  /* 0x000000020a00780c */ /* 0x000fe40003f46270 */
[C---:B------:R-:W-:Y:S02]  /*9920*/  ISETP.LT.OR P3, PT, R0.reuse, 0x1, !P1 ;  /* 0x000000010000780c */ /* 0x040fe40004f61670 */
[C---:B------:R-:W-:Y:S02]  /*9930*/  ISETP.LT.OR P4, PT, R0.reuse, 0x1, !P2 ;  /* 0x000000010000780c */ /* 0x040fe40005781670 */
[C---:B------:R-:W-:Y:S02]  /*9940*/  ISETP.LT.OR P1, PT, R0.reuse, 0x9, !P1 ;  /* 0x000000090000780c */ /* 0x040fe40004f21670 */
[----:B------:R-:W-:-:S02]  /*9950*/  ISETP.LT.OR P2, PT, R0, 0x9, !P2 ;  /* 0x000000090000780c */ /* 0x000fc40005741670 */
[C---:B------:R-:W-:Y:S02]  /*9960*/  ISETP.GE.AND P5, PT, R10.reuse, 0x9, PT ;  /* 0x000000090a00780c */ /* 0x040fe40003fa6270 */
[----:B------:R-:W-:-:S03]  /*9970*/  ISETP.GE.AND P0, PT, R10, 0xa, PT ;  /* 0x0000000a0a00780c */ /* 0x000fc60003f06270 */
[-C--:B------:R-:W-:Y:S02]  /*9980*/  @!P3 IMAD R3, R136, R145.reuse, RZ ;  /* 0x000000918803b224 */ /* 0x080fe400078e02ff */
[-C--:B------:R-:W-:Y:S02]  /*9990*/  @!P4 IMAD R137, R137, R145.reuse, RZ ;  /* 0x000000918989c224 */ /* 0x080fe400078e02ff */
[-C--:B------:R-:W-:Y:S01]  /*99a0*/  @!P1 IMAD R9, R138, R145.reuse, RZ ;  /* 0x000000918a099224 */ /* 0x080fe200078e02ff */
[----:B------:R0:W-:Y:S01]  /*99b0*/  @!P3 STG.E.U8 desc[UR44][R4.64], R3 ;  /* 0x000000030400b986 */ /* 0x0001e2000c10112c */
[C---:B------:R-:W-:Y:S01]  /*99c0*/  ISETP.LT.OR P3, PT, R0.reuse, 0x1, !P5 ;  /* 0x000000010000780c */ /* 0x040fe20006f61670 */
[----:B------:R-:W-:Y:S02]  /*99d0*/  @!P2 IMAD R139, R139, R145, RZ ;  /* 0x000000918b8ba224 */ /* 0x000fe400078e02ff */
[----:B------:R-:W-:Y:S01]  /*99e0*/  @!P4 STG.E.U8 desc[UR44][R4.64+0x1], R137 ;  /* 0x000001890400c986 */ /* 0x000fe2000c10112c */
[----:B------:R-:W-:-:S02]  /*99f0*/  ISETP.LT.OR P4, PT, R0, 0x1, !P0 ;  /* 0x000000010000780c */ /* 0x000fc40004781670 */
[C---:B------:R-:W-:Y:S01]  /*9a00*/  ISETP.LT.OR P0, PT, R0.reuse, 0x9, !P0 ;  /* 0x000000090000780c */ /* 0x040fe20004701670 */
[----:B------:R1:W-:Y:S01]  /*9a10*/  @!P1 STG.E.U8 desc[UR44][R6.64], R9 ;  /* 0x0000000906009986 */ /* 0x0003e2000c10112c */
[----:B------:R-:W-:Y:S02]  /*9a20*/  ISETP.LT.OR P1, PT, R0, 0x9, !P5 ;  /* 0x000000090000780c */ /* 0x000fe40006f21670 */
[C---:B------:R-:W-:Y:S01]  /*9a30*/  ISETP.GE.AND P5, PT, R10.reuse, 0x11, PT ;  /* 0x000000110a00780c */ /* 0x040fe20003fa6270 */
[----:B------:R-:W-:Y:S01]  /*9a40*/  @!P2 STG.E.U8 desc[UR44][R6.64+0x1], R139 ;  /* 0x0000018b0600a986 */ /* 0x000fe2000c10112c */
[----:B------:R-:W-:Y:S01]  /*9a50*/  ISETP.GE.AND P2, PT, R10, 0x12, PT ;  /* 0x000000120a00780c */ /* 0x000fe20003f46270 */
[----:B------:R-:W-:-:S04]  /*9a60*/  @!P3 IMAD R11, R140, R145, RZ ;  /* 0x000000918c0bb224 */ /* 0x000fc800078e02ff */
[-C--:B------:R-:W-:Y:S01]  /*9a70*/  @!P4 IMAD R141, R141, R145.reuse, RZ ;  /* 0x000000918d8dc224 */ /* 0x080fe200078e02ff */
[----:B------:R-:W-:Y:S01]  /*9a80*/  @!P3 STG.E.U8 desc[UR44][R4.64+0x8], R11 ;  /* 0x0000080b0400b986 */ /* 0x000fe2000c10112c */
[C---:B------:R-:W-:Y:S01]  /*9a90*/  ISETP.LT.OR P3, PT, R0.reuse, 0x1, !P5 ;  /* 0x000000010000780c */ /* 0x040fe20006f61670 */
[-C--:B------:R-:W-:Y:S02]  /*9aa0*/  @!P0 IMAD R143, R143, R145.reuse, RZ ;  /* 0x000000918f8f8224 */ /* 0x080fe400078e02ff */
[----:B------:R-:W-:Y:S01]  /*9ab0*/  @!P4 STG.E.U8 desc[UR44][R4.64+0x9], R141 ;  /* 0x0000098d0400c986 */ /* 0x000fe2000c10112c */
[----:B------:R-:W-:Y:S01]  /*9ac0*/  ISETP.LT.OR P4, PT, R0, 0x1, !P2 ;  /* 0x000000010000780c */ /* 0x000fe20005781670 */
[----:B0-----:R-:W-:Y:S01]  /*9ad0*/  @!P1 IMAD R3, R142, R145, RZ ;  /* 0x000000918e039224 */ /* 0x001fe200078e02ff */
[----:B------:R-:W-:Y:S01]  /*9ae0*/  ISETP.LT.OR P2, PT, R0, 0x9, !P2 ;  /* 0x000000090000780c */ /* 0x000fe20005741670 */
[----:B------:R-:W-:Y:S01]  /*9af0*/  @!P0 STG.E.U8 desc[UR44][R6.64+0x9], R143 ;  /* 0x0000098f06008986 */ /* 0x000fe2000c10112c */
[----:B------:R-:W-:-:S03]  /*9b00*/  ISETP.GE.AND P0, PT, R10, 0x1a, PT ;  /* 0x0000001a0a00780c */ /* 0x000fc60003f06270 */
[----:B------:R0:W-:Y:S01]  /*9b10*/  @!P1 STG.E.U8 desc[UR44][R6.64+0x8], R3 ;  /* 0x0000080306009986 */ /* 0x0001e2000c10112c */
[----:B------:R-:W-:Y:S01]  /*9b20*/  ISETP.LT.OR P1, PT, R0, 0x9, !P5 ;  /* 0x000000090000780c */ /* 0x000fe20006f21670 */
[----:B-1----:R-:W-:Y:S01]  /*9b30*/  @!P3 IMAD R9, R128, R145, RZ ;  /* 0x000000918009b224 */ /* 0x002fe200078e02ff */
[----:B------:R-:W-:-:S03]  /*9b40*/  ISETP.GE.AND P5, PT, R10, 0x19, PT ;  /* 0x000000190a00780c */ /* 0x000fc60003fa6270 */
[-C--:B------:R-:W-:Y:S01]  /*9b50*/  @!P4 IMAD R129, R129, R145.reuse, RZ ;  /* 0x000000918181c224 */ /* 0x080fe200078e02ff */
[----:B------:R-:W-:Y:S01]  /*9b60*/  @!P3 STG.E.U8 desc[UR44][R4.64+0x10], R9 ;  /* 0x000010090400b986 */ /* 0x000fe2000c10112c */
[C---:B------:R-:W-:Y:S01]  /*9b70*/  ISETP.LT.OR P3, PT, R0.reuse, 0x1, !P5 ;  /* 0x000000010000780c */ /* 0x040fe20006f61670 */
[-C--:B------:R-:W-:Y:S02]  /*9b80*/  @!P2 IMAD R131, R131, R145.reuse, RZ ;  /* 0x000000918383a224 */ /* 0x080fe400078e02ff */
[----:B------:R-:W-:Y:S01]  /*9b90*/  @!P4 STG.E.U8 desc[UR44][R4.64+0x11], R129 ;  /* 0x000011810400c986 */ /* 0x000fe2000c10112c */
[----:B------:R-:W-:Y:S02]  /*9ba0*/  ISETP.LT.OR P4, PT, R0, 0x1, !P0 ;  /* 0x000000010000780c */ /* 0x000fe40004781670 */
[----:B0-----:R-:W-:Y:S01]  /*9bb0*/  @!P1 IMAD R3, R130, R145, RZ ;  /* 0x0000009182039224 */ /* 0x001fe200078e02ff */
[----:B------:R-:W-:Y:S01]  /*9bc0*/  @!P2 STG.E.U8 desc[UR44][R6.64+0x11], R131 ;  /* 0x000011830600a986 */ /* 0x000fe2000c10112c */
[----:B------:R-:W-:-:S02]  /*9bd0*/  ISETP.LT.OR P0, PT, R0, 0x9, !P0 ;  /* 0x000000090000780c */ /* 0x000fc40004701670 */
[----:B------:R-:W-:Y:S01]  /*9be0*/  ISETP.GE.AND P2, PT, R10, 0x22, PT ;  /* 0x000000220a00780c */ /* 0x000fe20003f46270 */
[----:B------:R0:W-:Y:S01]  /*9bf0*/  @!P1 STG.E.U8 desc[UR44][R6.64+0x10], R3 ;  /* 0x0000100306009986 */ /* 0x0001e2000c10112c */
[----:B------:R-:W-:Y:S01]  /*9c00*/  ISETP.LT.OR P1, PT, R0, 0x9, !P5 ;  /* 0x000000090000780c */ /* 0x000fe20006f21670 */
[----:B------:R-:W-:Y:S01]  /*9c10*/  @!P3 IMAD R11, R132, R145, RZ ;  /* 0x00000091840bb224 */ /* 0x000fe200078e02ff */
[----:B------:R-:W-:-:S03]  /*9c20*/  ISETP.GE.AND P5, PT, R10, 0x21, PT ;  /* 0x000000210a00780c */ /* 0x000fc60003fa6270 */
[-C--:B------:R-:W-:Y:S01]  /*9c30*/  @!P4 IMAD R133, R133, R145.reuse, RZ ;  /* 0x000000918585c224 */ /* 0x080fe200078e02ff */
[----:B------:R-:W-:Y:S01]  /*9c40*/  @!P3 STG.E.U8 desc[UR44][R4.64+0x18], R11 ;  /* 0x0000180b0400b986 */ /* 0x000fe2000c10112c */
[C---:B------:R-:W-:Y:S02]  /*9c50*/  ISETP.LT.OR P3, PT, R0.reuse, 0x1, !P5 ;  /* 0x000000010000780c */ /* 0x040fe40006f61670 */
[-C--:B------:R-:W-:Y:S01]  /*9c60*/  @!P0 IMAD R135, R135, R145.reuse, RZ ;  /* 0x0000009187878224 */ /* 0x080fe200078e02ff */
        /* <DEDUP_REMOVED lines=143> */
[----:B------:R-:W-:Y:S01]  /*a560*/  ISETP.LT.OR P2, PT, R0, 0x9, !P2 ;  /* 0x000000090000780c */ /* 0x000fe20005741670 */
[----:B------:R-:W-:Y:S01]  /*a570*/  @!P0 STG.E.U8 desc[UR44][R6.64+0x69], R95 ;  /* 0x0000695f06008986 */ /* 0x000fe2000c10112c */
[----:B------:R-:W-:-:S03]  /*a580*/  ISETP.GE.AND P0, PT, R10, 0x7a, PT ;  /* 0x0000007a0a00780c */ /* 0x000fc60003f06270 */
[----:B------:R0:W-:Y:S01]  /*a590*/  @!P1 STG.E.U8 desc[UR44][R6.64+0x68], R3 ;  /* 0x0000680306009986 */ /* 0x0001e2000c10112c */
[-C--:B------:R-:W-:Y:S01]  /*a5a0*/  @!P3 IMAD R9, R80, R145.reuse, RZ ;  /* 0x000000915009b224 */ /* 0x080fe200078e02ff */
[----:B------:R-:W-:Y:S02]  /*a5b0*/  ISETP.LT.OR P1, PT, R0, 0x9, !P5 ;  /* 0x000000090000780c */ /* 0x000fe40006f21670 */
[----:B------:R-:W-:Y:S01]  /*a5c0*/  ISETP.GE.AND P5, PT, R10, 0x79, PT ;  /* 0x000000790a00780c */ /* 0x000fe20003fa6270 */
[-C--:B------:R-:W-:Y:S01]  /*a5d0*/  @!P4 IMAD R81, R81, R145.reuse, RZ ;  /* 0x000000915151c224 */ /* 0x080fe200078e02ff */
[----:B------:R-:W-:Y:S02]  /*a5e0*/  @!P3 STG.E.U8 desc[UR44][R4.64+0x70], R9 ;  /* 0x000070090400b986 */ /* 0x000fe4000c10112c */
[C---:B------:R-:W-:Y:S01]  /*a5f0*/  ISETP.LT.OR P3, PT, R0.reuse, 0x1, !P5 ;  /* 0x000000010000780c */ /* 0x040fe20006f61670 */
[----:B------:R-:W-:Y:S01]  /*a600*/  @!P2 IMAD R83, R83, R145, RZ ;  /* 0x000000915353a224 */ /* 0x000fe200078e02ff */
[----:B------:R-:W-:Y:S01]  /*a610*/  @!P4 STG.E.U8 desc[UR44][R4.64+0x71], R81 ;  /* 0x000071510400c986 */ /* 0x000fe2000c10112c */
[----:B------:R-:W-:-:S02]  /*a620*/  ISETP.LT.OR P4, PT, R0, 0x1, !P0 ;  /* 0x000000010000780c */ /* 0x000fc40004781670 */
[----:B------:R-:W-:Y:S01]  /*a630*/  ISETP.LT.OR P0, PT, R0, 0x9, !P0 ;  /* 0x000000090000780c */ /* 0x000fe20004701670 */
[----:B------:R-:W-:Y:S01]  /*a640*/  @!P2 STG.E.U8 desc[UR44][R6.64+0x71], R83 ;  /* 0x000071530600a986 */ /* 0x000fe2000c10112c */
[-C--:B0-----:R-:W-:Y:S01]  /*a650*/  @!P1 IMAD R3, R82, R145.reuse, RZ ;  /* 0x0000009152039224 */ /* 0x081fe200078e02ff */
[----:B------:R-:W-:Y:S02]  /*a660*/  ISETP.LT.OR P2, PT, R0, 0x9, !P5 ;  /* 0x000000090000780c */ /* 0x000fe40006f41670 */
[----:B------:R-:W-:Y:S02]  /*a670*/  ISETP.GE.AND P5, PT, R10, 0x82, PT ;  /* 0x000000820a00780c */ /* 0x000fe40003fa6270 */
[----:B------:R0:W-:Y:S01]  /*a680*/  @!P1 STG.E.U8 desc[UR44][R6.64+0x70], R3 ;  /* 0x0000700306009986 */ /* 0x0001e2000c10112c */
[-C--:B------:R-:W-:Y:S01]  /*a690*/  @!P3 IMAD R11, R84, R145.reuse, RZ ;  /* 0x00000091540bb224 */ /* 0x080fe200078e02ff */
[----:B------:R-:W-:Y:S02]  /*a6a0*/  ISETP.GE.AND P1, PT, R10, 0x81, PT ;  /* 0x000000810a00780c */ /* 0x000fe40003f26270 */
[----:B------:R-:W-:-:S02]  /*a6b0*/  @!P4 IMAD R85, R85, R145, RZ ;  /* 0x000000915555c224 */ /* 0x000fc400078e02ff */
[----:B------:R-:W-:Y:S01]  /*a6c0*/  @!P3 STG.E.U8 desc[UR44][R4.64+0x78], R11 ;  /* 0x0000780b0400b986 */ /* 0x000fe2000c10112c */
[C---:B------:R-:W-:Y:S01]  /*a6d0*/  ISETP.LT.OR P3, PT, R0.reuse, 0x1, !P1 ;  /* 0x000000010000780c */ /* 0x040fe20004f61670 */
[-C--:B------:R-:W-:Y:S01]  /*a6e0*/  @!P0 IMAD R87, R87, R145.reuse, RZ ;  /* 0x0000009157578224 */ /* 0x080fe200078e02ff */
[C---:B------:R-:W-:Y:S01]  /*a6f0*/  ISETP.LT.OR P1, PT, R0.reuse, 0x9, !P1 ;  /* 0x000000090000780c */ /* 0x040fe20004f21670 */
[----:B------:R-:W-:Y:S01]  /*a700*/  @!P4 STG.E.U8 desc[UR44][R4.64+0x79], R85 ;  /* 0x000079550400c986 */ /* 0x000fe2000c10112c */
[----:B------:R-:W-:Y:S01]  /*a710*/  ISETP.LT.OR P4, PT, R0, 0x1, !P5 ;  /* 0x000000010000780c */ /* 0x000fe20006f81670 */
[----:B0-----:R-:W-:Y:S01]  /*a720*/  @!P2 IMAD R3, R86, R145, RZ ;  /* 0x000000915603a224 */ /* 0x001fe200078e02ff */
[----:B------:R-:W-:Y:S01]  /*a730*/  ISETP.LT.OR P5, PT, R0, 0x9, !P5 ;  /* 0x000000090000780c */ /* 0x000fe20006fa1670 */
[----:B------:R-:W-:Y:S01]  /*a740*/  @!P0 STG.E.U8 desc[UR44][R6.64+0x79], R87 ;  /* 0x0000795706008986 */ /* 0x000fe2000c10112c */
[----:B------:R-:W-:-:S03]  /*a750*/  ISETP.GE.AND P0, PT, R10, 0x8a, PT ;  /* 0x0000008a0a00780c */ /* 0x000fc60003f06270 */
[----:B------:R0:W-:Y:S01]  /*a760*/  @!P2 STG.E.U8 desc[UR44][R6.64+0x78], R3 ;  /* 0x000078030600a986 */ /* 0x0001e2000c10112c */
[----:B------:R-:W-:Y:S01]  /*a770*/  ISETP.GE.AND P2, PT, R10, 0x89, PT ;  /* 0x000000890a00780c */ /* 0x000fe20003f46270 */
[----:B------:R-:W-:-:S04]  /*a780*/  @!P3 IMAD R9, R72, R145, RZ ;  /* 0x000000914809b224 */ /* 0x000fc800078e02ff */
[-C--:B------:R-:W-:Y:S01]  /*a790*/  @!P4 IMAD R73, R73, R145.reuse, RZ ;  /* 0x000000914949c224 */ /* 0x080fe200078e02ff */
[----:B------:R-:W-:Y:S01]  /*a7a0*/  @!P3 STG.E.U8 desc[UR44][R4.64+0x80], R9 ;  /* 0x000080090400b986 */ /* 0x000fe2000c10112c */
[C---:B------:R-:W-:Y:S01]  /*a7b0*/  ISETP.LT.OR P3, PT, R0.reuse, 0x1, !P2 ;  /* 0x000000010000780c */ /* 0x040fe20005761670 */
[-C--:B------:R-:W-:Y:S01]  /*a7c0*/  @!P5 IMAD R75, R75, R145.reuse, RZ ;  /* 0x000000914b4bd224 */ /* 0x080fe200078e02ff */
[C---:B------:R-:W-:Y:S01]  /*a7d0*/  ISETP.LT.OR P2, PT, R0.reuse, 0x9, !P2 ;  /* 0x000000090000780c */ /* 0x040fe20005741670 */
[----:B------:R-:W-:Y:S01]  /*a7e0*/  @!P4 STG.E.U8 desc[UR44][R4.64+0x81], R73 ;  /* 0x000081490400c986 */ /* 0x000fe2000c10112c */
[----:B------:R-:W-:Y:S01]  /*a7f0*/  ISETP.LT.OR P4, PT, R0, 0x1, !P0 ;  /* 0x000000010000780c */ /* 0x000fe20004781670 */
[----:B0-----:R-:W-:Y:S02]  /*a800*/  @!P1 IMAD R3, R74, R145, RZ ;  /* 0x000000914a039224 */ /* 0x001fe400078e02ff */
[----:B------:R-:W-:Y:S01]  /*a810*/  @!P5 STG.E.U8 desc[UR44][R6.64+0x81], R75 ;  /* 0x0000814b0600d986 */ /* 0x000fe2000c10112c */
[----:B------:R-:W-:-:S02]  /*a820*/  ISETP.LT.OR P5, PT, R0, 0x9, !P0 ;  /* 0x000000090000780c */ /* 0x000fc400047a1670 */
[C---:B------:R-:W-:Y:S01]  /*a830*/  ISETP.GE.AND P0, PT, R10.reuse, 0x92, PT ;  /* 0x000000920a00780c */ /* 0x040fe20003f06270 */
[----:B------:R0:W-:Y:S01]  /*a840*/  @!P1 STG.E.U8 desc[UR44][R6.64+0x80], R3 ;  /* 0x0000800306009986 */ /* 0x0001e2000c10112c */
[----:B------:R-:W-:Y:S01]  /*a850*/  ISETP.GE.AND P1, PT, R10, 0x91, PT ;  /* 0x000000910a00780c */ /* 0x000fe20003f26270 */
[----:B------:R-:W-:-:S04]  /*a860*/  @!P3 IMAD R11, R76, R145, RZ ;  /* 0x000000914c0bb224 */ /* 0x000fc800078e02ff */
[-C--:B------:R-:W-:Y:S01]  /*a870*/  @!P4 IMAD R77, R77, R145.reuse, RZ ;  /* 0x000000914d4dc224 */ /* 0x080fe200078e02ff */
[----:B------:R-:W-:Y:S01]  /*a880*/  @!P3 STG.E.U8 desc[UR44][R4.64+0x88], R11 ;  /* 0x0000880b0400b986 */ /* 0x000fe2000c10112c */
[C---:B------:R-:W-:Y:S02]  /*a890*/  ISETP.LT.OR P3, PT, R0.reuse, 0x1, !P1 ;  /* 0x000000010000780c */ /* 0x040fe40004f61670 */
[-C--:B------:R-:W-:Y:S01]  /*a8a0*/  @!P5 IMAD R79, R79, R145.reuse, RZ ;  /* 0x000000914f4fd224 */ /* 0x080fe200078e02ff */
[----:B------:R-:W-:Y:S01]  /*a8b0*/  @!P4 STG.E.U8 desc[UR44][R4.64+0x89], R77 ;  /* 0x0000894d0400c986 */ /* 0x000fe2000c10112c */
[----:B------:R-:W-:Y:S01]  /*a8c0*/  ISETP.LT.OR P4, PT, R0, 0x1, !P0 ;  /* 0x000000010000780c */ /* 0x000fe20004781670 */
[----:B0-----:R-:W-:Y:S01]  /*a8d0*/  @!P2 IMAD R3, R78, R145, RZ ;  /* 0x000000914e03a224 */ /* 0x001fe200078e02ff */
[C---:B------:R-:W-:Y:S01]  /*a8e0*/  ISETP.LT.OR P1, PT, R0.reuse, 0x9, !P1 ;  /* 0x000000090000780c */ /* 0x040fe20004f21670 */
        /* <DEDUP_REMOVED lines=13> */
[----:B------:R-:W-:Y:S01]  /*a9c0*/  ISETP.LT.OR P5, PT, R0, 0x9, !P5 ;  /* 0x000000090000780c */ /* 0x000fe20006fa1670 */
[----:B------:R-:W-:Y:S01]  /*a9d0*/  @!P0 STG.E.U8 desc[UR44][R6.64+0x91], R67 ;  /* 0x0000914306008986 */ /* 0x000fe2000c10112c */
[----:B------:R-:W-:-:S02]  /*a9e0*/  ISETP.GE.AND P0, PT, R10, 0xa1, PT ;  /* 0x000000a10a00780c */ /* 0x000fc40003f06270 */
[----:B------:R-:W-:Y:S01]  /*a9f0*/  ISETP.LT.OR P2, PT, R0, 0x9, !P2 ;  /* 0x000000090000780c */ /* 0x000fe20005741670 */
[----:B------:R0:W-:Y:S01]  /*aa00*/  @!P1 STG.E.U8 desc[UR44][R6.64+0x90], R3 ;  /* 0x0000900306009986 */ /* 0x0001e2000c10112c */
[----:B------:R-:W-:Y:S01]  /*aa10*/  ISETP.GE.AND P1, PT, R10, 0xa2, PT ;  /* 0x000000a20a00780c */ /* 0x000fe20003f26270 */
[----:B------:R-:W-:-:S04]  /*aa20*/  @!P3 IMAD R69, R69, R145, RZ ;  /* 0x000000914545b224 */ /* 0x000fc800078e02ff */
[-C--:B------:R-:W-:Y:S01]  /*aa30*/  @!P4 IMAD R11, R68, R145.reuse, RZ ;  /* 0x00000091440bc224 */ /* 0x080fe200078e02ff */
[----:B------:R-:W-:Y:S01]  /*aa40*/  @!P3 STG.E.U8 desc[UR44][R4.64+0x99], R69 ;  /* 0x000099450400b986 */ /* 0x000fe2000c10112c */
[C---:B------:R-:W-:Y:S02]  /*aa50*/  ISETP.LT.OR P3, PT, R0.reuse, 0x1, !P0 ;  /* 0x000000010000780c */ /* 0x040fe40004761670 */
[C---:B------:R-:W-:Y:S01]  /*aa60*/  ISETP.LT.OR P0, PT, R0.reuse, 0x9, !P0 ;  /* 0x000000090000780c */ /* 0x040fe20004701670 */
[----:B------:R-:W-:Y:S01]  /*aa70*/  @!P4 STG.E.U8 desc[UR44][R4.64+0x98], R11 ;  /* 0x0000980b0400c986 */ /* 0x000fe2000c10112c */
[----:B------:R-:W-:Y:S01]  /*aa80*/  ISETP.LT.OR P4, PT, R0, 0x1, !P1 ;  /* 0x000000010000780c */ /* 0x000fe20004f81670 */
[-C--:B0-----:R-:W-:Y:S01]  /*aa90*/  @!P5 IMAD R3, R70, R145.reuse, RZ ;  /* 0x000000914603d224 */ /* 0x081fe200078e02ff */
[----:B------:R-:W-:Y:S01]  /*aaa0*/  ISETP.LT.OR P1, PT, R0, 0x9, !P1 ;  /* 0x000000090000780c */ /* 0x000fe20004f21670 */
[----:B------:R-:W-:-:S03]  /*aab0*/  @!P2 IMAD R71, R71, R145, RZ ;  /* 0x000000914747a224 */ /* 0x000fc600078e02ff */
[----:B------:R0:W-:Y:S01]  /*aac0*/  @!P5 STG.E.U8 desc[UR44][R6.64+0x98], R3 ;  /* 0x000098030600d986 */ /* 0x0001e2000c10112c */
[----:B------:R-:W-:Y:S02]  /*aad0*/  ISETP.GE.AND P5, PT, R10, 0xa9, PT ;  /* 0x000000a90a00780c */ /* 0x000fe40003fa6270 */
[-C--:B------:R-:W-:Y:S01]  /*aae0*/  @!P3 IMAD R9, R56, R145.reuse, RZ ;  /* 0x000000913809b224 */ /* 0x080fe200078e02ff */
[----:B------:R-:W-:Y:S01]  /*aaf0*/  @!P2 STG.E.U8 desc[UR44][R6.64+0x99], R71 ;  /* 0x000099470600a986 */ /* 0x000fe2000c10112c */
[----:B------:R-:W-:Y:S02]  /*ab00*/  ISETP.GE.AND P2, PT, R10, 0xaa, PT ;  /* 0x000000aa0a00780c */ /* 0x000fe40003f46270 */
[-C--:B------:R-:W-:Y:S01]  /*ab10*/  @!P4 IMAD R57, R57, R145.reuse, RZ ;  /* 0x000000913939c224 */ /* 0x080fe200078e02ff */
        /* <DEDUP_REMOVED lines=40> */
[-C--:B------:R-:W-:Y:S02]  /*ada0*/  @!P3 IMAD R53, R53, R145.reuse, RZ ;  /* 0x000000913535b224 */ /* 0x080fe400078e02ff */
[-C--:B------:R-:W-:Y:S02]  /*adb0*/  @!P2 IMAD R55, R55, R145.reuse, RZ ;  /* 0x000000913737a224 */ /* 0x080fe400078e02ff */
[-C--:B------:R-:W-:Y:S01]  /*adc0*/  @!P4 IMAD R11, R52, R145.reuse, RZ ;  /* 0x00000091340bc224 */ /* 0x080fe200078e02ff */
[----:B------:R-:W-:Y:S01]  /*add0*/  @!P3 STG.E.U8 desc[UR44][R4.64+0xb9], R53 ;  /* 0x0000b9350400b986 */ /* 0x000fe2000c10112c */
[C---:B------:R-:W-:Y:S02]  /*ade0*/  ISETP.LT.OR P3, PT, R0.reuse, 0x1, !P0 ;  /* 0x000000010000780c */ /* 0x040fe40004761670 */
        /* <DEDUP_REMOVED lines=67> */
[----:B------:R1:W-:Y:S01]  /*b220*/  @!P3 STG.E.U8 desc[UR44][R4.64+0xe0], R9 ;  /* 0x0000e0090400b986 */ /* 0x0003e2000c10112c */
[C---:B------:R-:W-:Y:S01]  /*b230*/  ISETP.LT.OR P3, PT, R0.reuse, 0x1, !P5 ;  /* 0x000000010000780c */ /* 0x040fe20006f61670 */
[-C--:B------:R-:W-:Y:S01]  /*b240*/  @!P0 IMAD R27, R27, R145.reuse, RZ ;  /* 0x000000911b1b8224 */ /* 0x080fe200078e02ff */
[C---:B------:R-:W-:Y:S01]  /*b250*/  ISETP.LT.OR P5, PT, R0.reuse, 0x9, !P5 ;  /* 0x000000090000780c */ /* 0x040fe20006fa1670 */
[----:B------:R2:W-:Y:S01]  /*b260*/  @!P4 STG.E.U8 desc[UR44][R4.64+0xe1], R25 ;  /* 0x0000e1190400c986 */ /* 0x0005e2000c10112c */
[----:B------:R-:W-:Y:S01]  /*b270*/  ISETP.LT.OR P4, PT, R0, 0x1, !P2 ;  /* 0x000000010000780c */ /* 0x000fe20005781670 */
[-C--:B0-----:R-:W-:Y:S01]  /*b280*/  @!P1 IMAD R3, R26, R145.reuse, RZ ;  /* 0x000000911a039224 */ /* 0x081fe200078e02ff */
[----:B------:R-:W-:Y:S01]  /*b290*/  ISETP.LT.OR P2, PT, R0, 0x9, !P2 ;  /* 0x000000090000780c */ /* 0x000fe20005741670 */
[----:B------:R2:W-:Y:S04]  /*b2a0*/  @!P0 STG.E.U8 desc[UR44][R6.64+0xe1], R27 ;  /* 0x0000e11b06008986 */ /* 0x0005e8000c10112c */
[----:B------:R2:W-:Y:S02]  /*b2b0*/  @!P1 STG.E.U8 desc[UR44][R6.64+0xe0], R3 ;  /* 0x0000e00306009986 */ /* 0x0005e4000c10112c */
[----:B-1----:R-:W-:-:S02]  /*b2c0*/  @!P3 IMAD R9, R28, R145, RZ ;  /* 0x000000911c09b224 */ /* 0x002fc400078e02ff */
[-C--:B------:R-:W-:Y:S02]  /*b2d0*/  @!P5 IMAD R11, R30, R145.reuse, RZ ;  /* 0x000000911e0bd224 */ /* 0x080fe400078e02ff */
[-C--:B------:R-:W-:Y:S01]  /*b2e0*/  @!P4 IMAD R29, R29, R145.reuse, RZ ;  /* 0x000000911d1dc224 */ /* 0x080fe200078e02ff */
[----:B------:R2:W-:Y:S01]  /*b2f0*/  @!P3 STG.E.U8 desc[UR44][R4.64+0xe8], R9 ;  /* 0x0000e8090400b986 */ /* 0x0005e2000c10112c */
[----:B------:R-:W-:-:S03]  /*b300*/  @!P2 IMAD R31, R31, R145, RZ ;  /* 0x000000911f1fa224 */ /* 0x000fc600078e02ff */
[----:B------:R2:W-:Y:S04]  /*b310*/  @!P4 STG.E.U8 desc[UR44][R4.64+0xe9], R29 ;  /* 0x0000e91d0400c986 */ /* 0x0005e8000c10112c */
[----:B------:R2:W-:Y:S04]  /*b320*/  @!P5 STG.E.U8 desc[UR44][R6.64+0xe8], R11 ;  /* 0x0000e80b0600d986 */ /* 0x0005e8000c10112c */
[----:B------:R2:W-:Y:S02]  /*b330*/  @!P2 STG.E.U8 desc[UR44][R6.64+0xe9], R31 ;  /* 0x0000e91f0600a986 */ /* 0x0005e4000c10112c */
.L_x_278:
[----:B------:R-:W-:Y:S05]  /*b340*/  BSYNC B0 ;  /* 0x0000000000007941 */ /* 0x000fea0003800000 */
.L_x_36:
[----:B0-2---:R-:W2:Y:S01]  /*b350*/  LDL.64 R2, [R1] ;  /* 0x0000000001027983 */ /* 0x005ea20000100a00 */
[----:B------:R-:W-:Y:S01]  /*b360*/  ULDC.64 UR4, c[0x0][0x650] ;  /* 0x0001940000047ab9 */ /* 0x000fe20000000a00 */
[----:B------:R0:W-:Y:S01]  /*b370*/  SYNCS.ARRIVE.TRANS64.A1T0 RZ, [R154+UR42], RZ ;  /* 0x000000ff9aff79a7 */ /* 0x0001e2000810002a */
[----:B------:R-:W-:Y:S01]  /*b380*/  PRMT R0, RZ, 0x7610, R0 ;  /* 0x00007610ff007816 */ /* 0x000fe20000000000 */
[----:B------:R-:W-:Y:S02]  /*b390*/  IMAD.MOV.U32 R19, RZ, RZ, -0x1 ;  /* 0xffffffffff137424 */ /* 0x000fe400078e00ff */
[----:B------:R-:W-:Y:S01]  /*b3a0*/  IMAD.MOV.U32 R22, RZ, RZ, -0x1 ;  /* 0xffffffffff167424 */ /* 0x000fe200078e00ff */
[----:B--2---:R-:W-:-:S04]  /*b3b0*/  LEA R18, P0, R2, R18, 0x1 ;  /* 0x0000001202127211 */ /* 0x004fc800078008ff */
[----:B------:R-:W-:Y:S01]  /*b3c0*/  LEA.HI.X R17, R2, R17, R23, 0x1, P0 ;  /* 0x0000001102117211 */ /* 0x000fe200000f0c17 */
[----:B------:R-:W-:Y:S01]  /*b3d0*/  IMAD.MOV.U32 R2, RZ, RZ, -0x1 ;  /* 0xffffffffff027424 */ /* 0x000fe200078e00ff */
[----:B------:R-:W-:-:S04]  /*b3e0*/  ISETP.GE.U32.AND P0, PT, R18, UR4, PT ;  /* 0x0000000412007c0c */ /* 0x000fc8000bf06070 */
[----:B------:R-:W-:-:S13]  /*b3f0*/  ISETP.GE.U32.AND.EX P0, PT, R17, UR5, PT, P0 ;  /* 0x0000000511007c0c */ /* 0x000fda000bf06100 */
[----:B0-----:R-:W-:Y:S05]  /*b400*/  @P0 BRA `(.L_x_279) ;  /* 0x0000000400700947 */ /* 0x001fea0003800000 */
[----:B------:R-:W0:Y:S01]  /*b410*/  S2R R10, SR_CTAID.X ;  /* 0x00000000000a7919 */ /* 0x000e220000002500 */
[----:B------:R-:W2:Y:S01]  /*b420*/  LDC.64 R8, c[0x0][0x628] ;  /* 0x00018a00ff087b82 */ /* 0x000ea20000000a00 */
[----:B------:R-:W-:Y:S01]  /*b430*/  ULDC UR4, c[0x0][0x150] ;  /* 0x0000540000047ab9 */ /* 0x000fe20000000800 */
[----:B---3--:R-:W-:Y:S01]  /*b440*/  IMAD.MOV.U32 R6, RZ, RZ, R18 ;  /* 0x000000ffff067224 */ /* 0x008fe200078e0012 */
[----:B------:R-:W3:Y:S01]  /*b450*/  S2R R20, SR_CTAID.Y ;  /* 0x0000000000147919 */ /* 0x000ee20000002600 */
[----:B------:R-:W-:-:S04]  /*b460*/  IMAD.MOV.U32 R7, RZ, RZ, R17 ;  /* 0x000000ffff077224 */ /* 0x000fc800078e0011 */
[----:B------:R-:W1:Y:S08]  /*b470*/  LDC R15, c[0x0][0x144] ;  /* 0x00005100ff0f7b82 */ /* 0x000e700000000800 */
[----:B------:R-:W1:Y:S08]  /*b480*/  LDC R0, c[0x0][0x630] ;  /* 0x00018c00ff007b82 */ /* 0x000e700000000800 */
[----:B------:R-:W1:Y:S01]  /*b490*/  LDC.64 R12, c[0x0][0x620] ;  /* 0x00018800ff0c7b82 */ /* 0x000e620000000a00 */
[----:B--2---:R-:W-:-:S04]  /*b4a0*/  ISETP.NE.U32.AND P0, PT, R8, RZ, PT ;  /* 0x000000ff0800720c */ /* 0x004fc80003f05070 */
[----:B------:R-:W-:Y:S02]  /*b4b0*/  ISETP.NE.AND.EX P0, PT, R9, RZ, PT, P0 ;  /* 0x000000ff0900720c */ /* 0x000fe40003f05300 */
[----:B0-----:R-:W-:-:S05]  /*b4c0*/  I2FP.F32.U32 R2, R10 ;  /* 0x0000000a00027245 */ /* 0x001fca0000201000 */
[----:B------:R-:W-:-:S04]  /*b4d0*/  FMUL R2, R2, UR4 ;  /* 0x0000000402027c20 */ /* 0x000fc80008400000 */
[----:B------:R0:W2:Y:S02]  /*b4e0*/  F2I.U32.TRUNC.NTZ R14, R2 ;  /* 0x00000002000e7305 */ /* 0x0000a4000020f000 */
[----:B---3--:R-:W-:Y:S05]  /*b4f0*/  @!P0 BRA `(.L_x_280) ;  /* 0x0000000000288947 */ /* 0x008fea0003800000 */
[----:B------:R-:W3:Y:S02]  /*b500*/  LDC R3, c[0x0][0x634] ;  /* 0x00018d00ff037b82 */ /* 0x000ee40000000800 */
[----:B---3--:R-:W-:-:S05]  /*b510*/  IADD3 R7, P0, R18, R3, RZ ;  /* 0x0000000312077210 */ /* 0x008fca0007f1e0ff */
[----:B-1----:R-:W-:-:S04]  /*b520*/  IMAD.X R11, RZ, RZ, R17, P0 ;  /* 0x000000ffff0b7224 */ /* 0x002fc800000e0611 */
[----:B0-----:R-:W-:-:S04]  /*b530*/  IMAD.WIDE.U32 R2, R11, R8, RZ ;  /* 0x000000080b027225 */ /* 0x001fc800078e00ff */
[----:B----4-:R-:W-:-:S04]  /*b540*/  IMAD.WIDE.U32 R4, P0, R7, R9, R2 ;  /* 0x0000000907047225 */ /* 0x010fc80007800002 */
[----:B------:R-:W-:-:S04]  /*b550*/  IMAD.WIDE.U32 R2, R7, R8, RZ ;  /* 0x0000000807027225 */ /* 0x000fc800078e00ff */
[----:B------:R-:W-:Y:S01]  /*b560*/  IMAD.X R7, RZ, RZ, RZ, P0 ;  /* 0x000000ffff077224 */ /* 0x000fe200000e06ff */
[----:B------:R-:W-:Y:S01]  /*b570*/  IADD3 RZ, P0, R3, R4, RZ ;  /* 0x0000000403ff7210 */ /* 0x000fe20007f1e0ff */
[----:B------:R-:W-:-:S04]  /*b580*/  IMAD.MOV.U32 R6, RZ, RZ, R5 ;  /* 0x000000ffff067224 */ /* 0x000fc800078e0005 */
[----:B------:R-:W-:-:S08]  /*b590*/  IMAD.WIDE.U32.X R6, R11, R9, R6, P0 ;  /* 0x000000090b067225 */ /* 0x000fd000000e0406 */
.L_x_280:
[----:B------:R-:W3:Y:S01]  /*b5a0*/  LDC.64 R26, c[0x0][0x640] ;  /* 0x00019000ff1a7b82 */ /* 0x000ee20000000a00 */
[-C--:B-1----:R-:W-:Y:S01]  /*b5b0*/  SHF.R.U64 R11, R6, R0.reuse, R7 ;  /* 0x00000000060b7219 */ /* 0x082fe20000001207 */
[----:B------:R-:W-:Y:S01]  /*b5c0*/  IMAD.MOV.U32 R19, RZ, RZ, R17 ;  /* 0x000000ffff137224 */ /* 0x000fe200078e0011 */
[----:B------:R-:W-:Y:S01]  /*b5d0*/  SHF.R.U32.HI R0, RZ, R0, R7 ;  /* 0x00000000ff007219 */ /* 0x000fe20000011607 */
[----:B--2---:R-:W-:Y:S01]  /*b5e0*/  IMAD.MOV R14, RZ, RZ, -R14 ;  /* 0x000000ffff0e7224 */ /* 0x004fe200078e0a0e */
[----:B----4-:R-:W-:Y:S01]  /*b5f0*/  IADD3 R5, P0, RZ, -R11, RZ ;  /* 0x8000000bff057210 */ /* 0x010fe20007f1e0ff */
[----:B------:R-:W-:Y:S01]  /*b600*/  ULDC UR4, c[0x0][0x154] ;  /* 0x0000550000047ab9 */ /* 0x000fe20000000800 */
[----:B------:R-:W-:Y:S01]  /*b610*/  IMAD.MOV.U32 R7, RZ, RZ, 0x1 ;  /* 0x00000001ff077424 */ /* 0x000fe200078e00ff */
[----:B------:R-:W1:Y:S01]  /*b620*/  LDC R4, c[0x0][0x618] ;  /* 0x00018600ff047b82 */ /* 0x000e620000000800 */
[----:B------:R-:W-:Y:S02]  /*b630*/  IMAD R22, R15, R14, R10 ;  /* 0x0000000e0f167224 */ /* 0x000fe400078e020a */
[----:B------:R-:W-:-:S04]  /*b640*/  IMAD.X R3, RZ, RZ, ~R0, P0 ;  /* 0x000000ffff037224 */ /* 0x000fc800000e0e00 */
[-C--:B------:R-:W-:Y:S01]  /*b650*/  IMAD R0, R3, R12.reuse, RZ ;  /* 0x0000000c03007224 */ /* 0x080fe200078e02ff */
[----:B------:R-:W2:Y:S01]  /*b660*/  LDC R6, c[0x0][0x608] ;  /* 0x00018200ff067b82 */ /* 0x000ea20000000800 */
[----:B0-----:R-:W-:-:S04]  /*b670*/  IMAD.WIDE.U32 R2, R5, R12, R18 ;  /* 0x0000000c05027225 */ /* 0x001fc800078e0012 */
[----:B------:R-:W-:Y:S01]  /*b680*/  IMAD R5, R5, R13, R0 ;  /* 0x0000000d05057224 */ /* 0x000fe200078e0200 */
[----:B------:R-:W-:Y:S02]  /*b690*/  I2FP.F32.U32 R0, R20 ;  /* 0x0000001400007245 */ /* 0x000fe40000201000 */
[----:B------:R-:W0:Y:S01]  /*b6a0*/  LDC R24, c[0x0][0x658] ;  /* 0x00019600ff187b82 */ /* 0x000e220000000800 */
[----:B------:R-:W-:Y:S01]  /*b6b0*/  IMAD.IADD R3, R3, 0x1, R5 ;  /* 0x0000000103037824 */ /* 0x000fe200078e0205 */
[----:B---3--:R-:W-:Y:S01]  /*b6c0*/  ISETP.NE.U32.AND P0, PT, R26, RZ, PT ;  /* 0x000000ff1a00720c */ /* 0x008fe20003f05070 */
[----:B------:R-:W-:Y:S01]  /*b6d0*/  FMUL R0, R0, UR4 ;  /* 0x0000000400007c20 */ /* 0x000fe20008400000 */
[----:B------:R-:W-:Y:S02]  /*b6e0*/  IMAD.MOV.U32 R5, RZ, RZ, -0x1 ;  /* 0xffffffffff057424 */ /* 0x000fe400078e00ff */
[----:B------:R-:W-:Y:S01]  /*b6f0*/  ISETP.NE.AND.EX P0, PT, R27, RZ, PT, P0 ;  /* 0x000000ff1b00720c */ /* 0x000fe20003f05300 */
[----:B------:R3:W4:Y:S01]  /*b700*/  F2I.U32.TRUNC.NTZ R12, R0 ;  /* 0x00000000000c7305 */ /* 0x000722000020f000 */
[----:B------:R-:W3:Y:S01]  /*b710*/  LDC R15, c[0x0][0x148] ;  /* 0x00005200ff0f7b82 */ /* 0x000ee20000000800 */
[----:B-1----:R-:W-:-:S02]  /*b720*/  SHF.R.U64 R10, R2, R4, R3 ;  /* 0x00000004020a7219 */ /* 0x002fc40000001203 */
[----:B------:R-:W-:-:S05]  /*b730*/  SHF.R.U32.HI R3, RZ, R4, R3 ;  /* 0x00000004ff037219 */ /* 0x000fca0000011603 */
[----:B------:R-:W1:Y:S01]  /*b740*/  LDC R14, c[0x0][0x600] ;  /* 0x00018000ff0e7b82 */ /* 0x000e620000000800 */
[-CC-:B--2---:R-:W-:Y:S02]  /*b750*/  SHF.R.U64 R8, R10, R6.reuse, R3.reuse ;  /* 0x000000060a087219 */ /* 0x184fe40000001203 */
[----:B------:R-:W-:-:S05]  /*b760*/  SHF.R.U32.HI R3, RZ, R6, R3 ;  /* 0x00000006ff037219 */ /* 0x000fca0000011603 */
[----:B------:R-:W2:Y:S01]  /*b770*/  LDC R21, c[0x0][0x648] ;  /* 0x00019200ff157b82 */ /* 0x000ea20000000800 */
[-CC-:B0-----:R-:W-:Y:S02]  /*b780*/  SHF.R.U64 R13, R8, R24.reuse, R3.reuse ;  /* 0x00000018080d7219 */ /* 0x181fe40000001203 */
[-C--:B------:R-:W-:Y:S02]  /*b790*/  SHF.L.U32 R5, R5, R24.reuse, RZ ;  /* 0x0000001805057219 */ /* 0x080fe400000006ff */
[-C--:B------:R-:W-:Y:S01]  /*b7a0*/  SHF.R.U32.HI R3, RZ, R24.reuse, R3 ;  /* 0x00000018ff037219 */ /* 0x080fe20000011603 */
[----:B------:R-:W-:Y:S01]  /*b7b0*/  IMAD.MOV.U32 R2, RZ, RZ, R13 ;  /* 0x000000ffff027224 */ /* 0x000fe200078e000d */
[----:B------:R-:W-:Y:S01]  /*b7c0*/  SHF.L.U32 R24, R7, R24, RZ ;  /* 0x0000001807187219 */ /* 0x000fe200000006ff */
[----:B------:R-:W0:Y:S01]  /*b7d0*/  LDC R25, c[0x0][0x638] ;  /* 0x00018e00ff197b82 */ /* 0x000e220000000800 */
[----:B------:R-:W-:-:S07]  /*b7e0*/  LOP3.LUT R19, RZ, R5, RZ, 0x33, !PT ;  /* 0x00000005ff137212 */ /* 0x000fce00078e33ff */
[----:B------:R-:W0:Y:S01]  /*b7f0*/  LDC R28, c[0x0][0x610] ;  /* 0x00018400ff1c7b82 */ /* 0x000e220000000800 */
[----:B----4-:R-:W-:Y:S05]  /*b800*/  @!P0 BRA `(.L_x_281) ;  /* 0x0000000000288947 */ /* 0x010fea0003800000 */
[----:B---3--:R-:W3:Y:S02]  /*b810*/  LDC R0, c[0x0][0x64c] ;  /* 0x00019300ff007b82 */ /* 0x008ee40000000800 */
[----:B---3--:R-:W-:-:S05]  /*b820*/  IADD3 R7, P0, R13, R0, RZ ;  /* 0x000000000d077210 */ /* 0x008fca0007f1e0ff */
        /* <DEDUP_REMOVED lines=8> */
.L_x_281:
[----:B------:R-:W4:Y:S01]  /*b8b0*/  LDC R4, c[0x0][0x65c] ;  /* 0x00019700ff047b82 */ /* 0x000f220000000800 */
[----:B--23--:R-:W-:Y:S01]  /*b8c0*/  SHF.R.U64 R0, R2, R21, R3 ;  /* 0x0000001502007219 */ /* 0x00cfe20000001203 */
[----:B-1----:R-:W-:Y:S01]  /*b8d0*/  VIADD R3, R14, 0xffffffff ;  /* 0xffffffff0e037836 */ /* 0x002fe20000000000 */
[----:B------:R-:W-:Y:S01]  /*b8e0*/  LOP3.LUT R19, R8, R19, RZ, 0xc0, !PT ;  /* 0x0000001308137212 */ /* 0x000fe200078ec0ff */
[----:B------:R-:W-:Y:S02]  /*b8f0*/  IMAD.MOV R12, RZ, RZ, -R12 ;  /* 0x000000ffff0c7224 */ /* 0x000fe400078e0a0c */
[----:B------:R-:W-:Y:S01]  /*b900*/  IMAD.MOV R2, RZ, RZ, -R0 ;  /* 0x000000ffff027224 */ /* 0x000fe200078e0a00 */
[----:B------:R-:W-:Y:S01]  /*b910*/  LOP3.LUT R3, R10, R3, RZ, 0xc0, !PT ;  /* 0x000000030a037212 */ /* 0x000fe200078ec0ff */
[----:B------:R-:W-:Y:S02]  /*b920*/  IMAD R19, R24, R0, R19 ;  /* 0x0000000018137224 */ /* 0x000fe400078e0213 */
[----:B0-----:R-:W-:-:S04]  /*b930*/  IMAD R0, R2, R25, R13 ;  /* 0x0000001902007224 */ /* 0x001fc800078e020d */
[----:B------:R-:W-:Y:S01]  /*b940*/  IMAD R2, R0, R14, R3 ;  /* 0x0000000e00027224 */ /* 0x000fe200078e0203 */
[----:B----4-:R-:W-:Y:S01]  /*b950*/  ISETP.NE.AND P0, PT, R4, 0x1, PT ;  /* 0x000000010400780c */ /* 0x010fe20003f05270 */
[----:B------:R-:W-:-:S05]  /*b960*/  IMAD.MOV.U32 R4, RZ, RZ, 0x1 ;  /* 0x00000001ff047424 */ /* 0x000fca00078e00ff */
[----:B------:R-:W-:-:S07]  /*b970*/  PRMT R0, R4, 0x7610, R0 ;  /* 0x0000761004007816 */ /* 0x000fce0000000000 */
[----:B------:R-:W-:-:S04]  /*b980*/  @P0 IMAD R22, R15, R12, R20 ;  /* 0x0000000c0f160224 */ /* 0x000fc800078e0214 */
[----:B------:R-:W-:-:S05]  /*b990*/  IMAD R19, R19, R28, R22 ;  /* 0x0000001c13137224 */ /* 0x000fca00078e0216 */
[----:B------:R-:W-:Y:S02]  /*b9a0*/  SEL R22, R2, R19, !P0 ;  /* 0x0000001302167207 */ /* 0x000fe40004000000 */
[----:B------:R-:W-:Y:S01]  /*b9b0*/  SEL R19, R19, R2, !P0 ;  /* 0x0000000213137207 */ /* 0x000fe20004000000 */
[----:B------:R-:W-:-:S07]  /*b9c0*/  IMAD.MOV.U32 R2, RZ, RZ, R11 ;  /* 0x000000ffff027224 */ /* 0x000fce00078e000b */
.L_x_279:
[----:B------:R-:W-:Y:S02]  /*b9d0*/  LOP3.LUT P0, RZ, R0, 0xff, RZ, 0xc0, !PT ;  /* 0x000000ff00ff7812 */ /* 0x000fe4000780c0ff */
[----:B------:R-:W-:-:S11]  /*b9e0*/  LOP3.LUT R157, R157, 0x1, RZ, 0x3c, !PT ;  /* 0x000000019d9d7812 */ /* 0x000fd600078e3cff */
[----:B------:R-:W-:Y:S05]  /*b9f0*/  @P0 BRA `(.L_x_282) ;  /* 0xffffff5c00280947 */ /* 0x000fea000383ffff */
[----:B------:R-:W-:Y:S05]  /*ba00*/  EXIT ;  /* 0x000000000000794d */ /* 0x000fea0003800000 */
.L_x_17:
[----:B------:R-:W-:-:S08]  /*ba10*/  ISETP.NE.AND P0, PT, R5, RZ, PT ;  /* 0x000000ff0500720c */ /* 0x000fd00003f05270 */
[----:B0-----:R-:W0:-:S00]  /*ba20*/  USETMAXREG.DEALLOC.CTAPOOL 0x28 ;  /* 0x00000028000079c8 */ /* 0x001e0000080e0500 */
[----:B------:R-:W-:Y:S05]  /*ba30*/  @P0 EXIT ;  /* 0x000000000000094d */ /* 0x000fea0003800000 */
[----:B0-----:R-:W-:Y:S01]  /*ba40*/  LOP3.LUT P0, RZ, R8, 0xff, RZ, 0xc0, !PT ;  /* 0x000000ff08ff7812 */ /* 0x001fe2000780c0ff */
[----:B------:R-:W-:Y:S02]  /*ba50*/  IMAD.MOV.U32 R0, RZ, RZ, 0x1 ;  /* 0x00000001ff007424 */ /* 0x000fe400078e00ff */
[----:B------:R-:W-:-:S10]  /*ba60*/  IMAD.MOV.U32 R8, RZ, RZ, RZ ;  /* 0x000000ffff087224 */ /* 0x000fd400078e00ff */
[----:B------:R-:W-:Y:S05]  /*ba70*/  @!P0 BRA `(.L_x_283) ;  /* 0x0000000c003c8947 */ /* 0x000fea0003800000 */
[----:B------:R-:W0:Y:S01]  /*ba80*/  S2R R6, SR_CgaCtaId ;  /* 0x0000000000067919 */ /* 0x000e220000008800 */
[----:B------:R-:W-:Y:S01]  /*ba90*/  LOP3.LUT P0, RZ, R4, 0x1f, RZ, 0xc0, !PT ;  /* 0x0000001f04ff7812 */ /* 0x000fe2000780c0ff */
[----:B------:R-:W-:Y:S01]  /*baa0*/  ULDC UR5, c[0x0][0x658] ;  /* 0x0001960000057ab9 */ /* 0x000fe20000000800 */
[C---:B------:R-:W-:Y:S01]  /*bab0*/  ISETP.NE.AND P2, PT, R3.reuse, RZ, PT ;  /* 0x000000ff0300720c */ /* 0x040fe20003f45270 */
[----:B------:R-:W-:Y:S01]  /*bac0*/  UMOV UR6, 0xffffffff ;  /* 0xffffffff00067882 */ /* 0x000fe20000000000 */
[----:B------:R-:W-:Y:S01]  /*bad0*/  ISETP.NE.OR P0, PT, R3, RZ, !P0 ;  /* 0x000000ff0300720c */ /* 0x000fe20004705670 */
[----:B------:R-:W-:Y:S01]  /*bae0*/  IMAD.MOV.U32 R3, RZ, RZ, 0x3c00 ;  /* 0x00003c00ff037424 */ /* 0x000fe200078e00ff */
[----:B------:R-:W-:Y:S01]  /*baf0*/  BSSY B0, `(.L_x_283) ;  /* 0x00000c7000007945 */ /* 0x000fe20003800000 */
[----:B------:R-:W-:Y:S01]  /*bb00*/  USHF.L.U32 UR6, UR6, UR5, URZ ;  /* 0x0000000506067299 */ /* 0x000fe2000800063f */
[----:B------:R-:W-:Y:S01]  /*bb10*/  IMAD.MOV.U32 R9, RZ, RZ, 0x1 ;  /* 0x00000001ff097424 */ /* 0x000fe200078e00ff */
[----:B------:R-:W-:Y:S01]  /*bb20*/  LOP3.LUT R7, R16, 0x2, RZ, 0xfc, !PT ;  /* 0x0000000210077812 */ /* 0x000fe200078efcff */
[----:B------:R-:W-:Y:S01]  /*bb30*/  IMAD.MOV.U32 R0, RZ, RZ, 0x1 ;  /* 0x00000001ff007424 */ /* 0x000fe200078e00ff */
[----:B------:R-:W-:Y:S01]  /*bb40*/  ULDC UR4, c[0x0][0x600] ;  /* 0x0001800000047ab9 */ /* 0x000fe20000000800 */
[----:B------:R-:W-:Y:S01]  /*bb50*/  IMAD.MOV.U32 R8, RZ, RZ, RZ ;  /* 0x000000ffff087224 */ /* 0x000fe200078e00ff */
[----:B------:R-:W-:Y:S01]  /*bb60*/  UMOV UR7, 0x1 ;  /* 0x0000000100077882 */ /* 0x000fe20000000000 */
[----:B------:R-:W-:-:S02]  /*bb70*/  UIADD3 UR19, UR38, 0x1, URZ ;  /* 0x0000000126137890 */ /* 0x000fc4000fffe03f */
[----:B------:R-:W-:Y:S02]  /*bb80*/  UIADD3 UR15, UR4, -0x1, URZ ;  /* 0xffffffff040f7890 */ /* 0x000fe4000fffe03f */
[----:B------:R-:W-:Y:S02]  /*bb90*/  USHF.L.U32 UR17, UR7, UR5, URZ ;  /* 0x0000000507117299 */ /* 0x000fe4000800063f */
[----:B------:R-:W-:Y:S01]  /*bba0*/  ULOP3.LUT UR16, URZ, UR6, URZ, 0x33, !UPT ;  /* 0x000000063f107292 */ /* 0x000fe2000f8e333f */
[----:B------:R-:W-:Y:S01]  /*bbb0*/  ULDC.64 UR20, c[0x0][0x198] ;  /* 0x0000660000147ab9 */ /* 0x000fe20000000a00 */
[----:B0-----:R-:W-:-:S05]  /*bbc0*/  LOP3.LUT R6, R6, 0x1, RZ, 0xc0, !PT ;  /* 0x0000000106067812 */ /* 0x001fca00078ec0ff */
[----:B------:R-:W-:-:S07]  /*bbd0*/  IMAD R10, R6, R3, 0xa180 ;  /* 0x0000a180060a7424 */ /* 0x000fce00078e0203 */
.L_x_295:
[----:B------:R-:W-:-:S03]  /*bbe0*/  UMOV UR4, 0xffffffff ;  /* 0xffffffff00047882 */ /* 0x000fc60000000000 */
[----:B------:R-:W-:Y:S05]  /*bbf0*/  BRA.DIV UR4, `(.L_x_284) ;  /* 0x0000001204147947 */ /* 0x000fea000b800000 */
[----:B------:R-:W-:-:S13]  /*bc00*/  ELECT P6, URZ, PT ;  /* 0x00000000003f782f */ /* 0x000fda00038c0000 */
.L_x_309:
[----:B------:R-:W0:Y:S01]  /*bc10*/  LDC R3, c[0x0][0x28c] ;  /* 0x0000a300ff037b82 */ /* 0x000e220000000800 */
[----:B------:R-:W-:Y:S01]  /*bc20*/  BSSY B1, `(.L_x_285) ;  /* 0x000003a000017945 */ /* 0x000fe20003800000 */
[----:B0-----:R-:W-:-:S13]  /*bc30*/  ISETP.LT.OR P6, PT, R3, 0x1, !P6 ;  /* 0x000000010300780c */ /* 0x001fda00077c1670 */
[----:B------:R-:W-:Y:S05]  /*bc40*/  @P6 BRA `(.L_x_286) ;  /* 0x0000000000dc6947 */ /* 0x000fea0003800000 */
[----:B------:R-:W-:Y:S02]  /*bc50*/  IMAD R22, R22, 0x2, R6 ;  /* 0x0000000216167824 */ /* 0x000fe400078e0206 */
[----:B------:R-:W-:Y:S02]  /*bc60*/  IMAD.SHL.U32 R19, R19, 0x40, RZ ;  /* 0x0000004013137824 */ /* 0x000fe400078e00ff */
[----:B------:R-:W-:Y:S02]  /*bc70*/  IMAD.MOV.U32 R14, RZ, RZ, RZ ;  /* 0x000000ffff0e7224 */ /* 0x000fe400078e00ff */
[----:B------:R-:W-:Y:S02]  /*bc80*/  IMAD.U32 R15, RZ, RZ, UR19 ;  /* 0x00000013ff0f7e24 */ /* 0x000fe4000f8e00ff */
[----:B------:R-:W-:Y:S02]  /*bc90*/  IMAD.MOV.U32 R3, RZ, RZ, R0 ;  /* 0x000000ffff037224 */ /* 0x000fe400078e0000 */
[----:B------:R-:W-:-:S02]  /*bca0*/  IMAD.MOV.U32 R5, RZ, RZ, R8 ;  /* 0x000000ffff057224 */ /* 0x000fc400078e0008 */
[----:B------:R-:W-:-:S07]  /*bcb0*/  IMAD R22, R22, 0x78, RZ ;  /* 0x0000007816167824 */ /* 0x000fce00078e02ff */
.L_x_290:
[----:B------:R-:W0:Y:S01]  /*bcc0*/  S2R R11, SR_CgaCtaId ;  /* 0x00000000000b7919 */ /* 0x000e220000008800 */
[----:B------:R-:W-:-:S04]  /*bcd0*/  MOV R4, 0x400 ;  /* 0x0000040000047802 */ /* 0x000fc80000000f00 */
[----:B0-----:R-:W-:Y:S02]  /*bce0*/  LEA R12, R11, R4, 0x18 ;  /* 0x000000040b0c7211 */ /* 0x001fe400078ec0ff */
[----:B------:R-:W-:Y:S01]  /*bcf0*/  SHF.L.U32 R4, R3, 0x1f, RZ ;  /* 0x0000001f03047819 */ /* 0x000fe200000006ff */
[----:B------:R-:W0:Y:S02]  /*bd00*/  @!P2 LDC R11, c[0x0][0x500] ;  /* 0x00014000ff0bab82 */ /* 0x000e240000000800 */
[----:B------:R-:W-:-:S04]  /*bd10*/  IMAD R13, R5, 0x8, R12 ;  /* 0x00000008050d7824 */ /* 0x000fc800078e020c */
[----:B------:R-:W1:Y:S02]  /*bd20*/  SYNCS.PHASECHK.TRANS64.TRYWAIT P1, [R13+URZ+0x28], R4 ;  /* 0x000028040d0075a7 */ /* 0x000e64000802017f */
[----:B-1----:R-:W-:Y:S05]  /*bd30*/  @!P1 BRA `(.L_x_287) ;  /* 0x0000000c00e49947 */ /* 0x002fea0003800000 */
.L_x_310:
[----:B-1----:R-:W-:Y:S01]  /*bd40*/  PRMT R4, R7, 0x9910, RZ ;  /* 0x0000991007047816 */ /* 0x002fe200000000ff */
[----:B0-----:R0:W-:Y:S03]  /*bd50*/  @!P2 SYNCS.ARRIVE.TRANS64 RZ, [R13+URZ], R11 ;  /* 0x0000000b0dffa9a7 */ /* 0x0011e6000800003f */
[----:B------:R-:W-:-:S13]  /*bd60*/  ISETP.NE.AND P1, PT, R4, 0x2, PT ;  /* 0x000000020400780c */ /* 0x000fda0003f25270 */
[----:B0-----:R-:W-:Y:S05]  /*bd70*/  @P1 BRA `(.L_x_288) ;  /* 0x0000000000041947 */ /* 0x001fea0003800000 */
[----:B------:R-:W-:Y:S01]  /*bd80*/  BPT.TRAP 0x1 ;  /* 0x000000040000795c */ /* 0x000fe20000300000 */
.L_x_288:
[----:B------:R-:W-:Y:S05]  /*bd90*/  @P0 BRA `(.L_x_289) ;  /* 0x0000000000040947 */ /* 0x000fea0003800000 */
[----:B------:R-:W-:Y:S01]  /*bda0*/  BPT.TRAP 0x1 ;  /* 0x000000040000795c */ /* 0x000fe20000300000 */
.L_x_289:
[----:B------:R-:W-:Y:S01]  /*bdb0*/  IMAD R4, R5, 0x2000, R12 ;  /* 0x0000200005047824 */ /* 0x000fe200078e020c */
[----:B------:R-:W-:Y:S01]  /*bdc0*/  R2UR UR13, R12 ;  /* 0x000000000c0d72ca */ /* 0x000fe200000e0000 */
[----:B------:R-:W-:Y:S01]  /*bdd0*/  VIADD R15, R15, 0xffffffff ;  /* 0xffffffff0f0f7836 */ /* 0x000fe20000000000 */
[----:B------:R-:W-:Y:S01]  /*bde0*/  R2UR UR9, R13 ;  /* 0x000000000d0972ca */ /* 0x000fe200000e0000 */
[----:B------:R-:W-:Y:S01]  /*bdf0*/  UIADD3 UR4, UP0, UR20, 0xf0, URZ ;  /* 0x000000f014047890 */ /* 0x000fe2000ff1e03f */
[----:B------:R-:W-:Y:S01]  /*be00*/  R2UR UR5, R4 ;  /* 0x00000000040572ca */ /* 0x000fe200000e0000 */
[----:B------:R-:W-:Y:S01]  /*be10*/  IMAD R4, R5, 0x7800, R10 ;  /* 0x0000780005047824 */ /* 0x000fe200078e020a */
[----:B------:R-:W-:Y:S01]  /*be20*/  R2UR UR11, R19 ;  /* 0x00000000130b72ca */ /* 0x000fe200000e0000 */
[----:B------:R-:W-:Y:S01]  /*be30*/  UIADD3 UR22, UP1, UR20, 0x1f0, URZ ;  /* 0x000001f014167890 */ /* 0x000fe2000ff3e03f */
[----:B------:R-:W-:Y:S01]  /*be40*/  R2UR UR10, R14 ;  /* 0x000000000e0a72ca */ /* 0x000fe200000e0000 */
[----:B------:R-:W-:Y:S01]  /*be50*/  VIADD R5, R5, 0x1 ;  /* 0x0000000105057836 */ /* 0x000fe20000000000 */
[----:B------:R-:W-:Y:S01]  /*be60*/  R2UR UR8, R4 ;  /* 0x00000000040872ca */ /* 0x000fe200000e0000 */
[----:B------:R-:W-:Y:S01]  /*be70*/  UIADD3.X UR23, URZ, UR21, URZ, UP1, !UPT ;  /* 0x000000153f177290 */ /* 0x000fe20008ffe43f */
[----:B------:R-:W-:Y:S01]  /*be80*/  R2UR UR12, R2 ;  /* 0x00000000020c72ca */ /* 0x000fe200000e0000 */
[----:B------:R-:W-:Y:S01]  /*be90*/  UMOV UR6, 0x0 ;  /* 0x0000000000067882 */ /* 0x000fe20000000000 */
[----:B------:R-:W-:Y:S01]  /*bea0*/  R2UR UR18, R22 ;  /* 0x00000000161272ca */ /* 0x000fe200000e0000 */
[----:B------:R-:W-:Y:S01]  /*beb0*/  UMOV UR7, 0x10000000 ;  /* 0x1000000000077882 */ /* 0x000fe20000000000 */
[----:B------:R-:W-:Y:S01]  /*bec0*/  ISETP.GT.AND P3, PT, R15, 0x1, PT ;  /* 0x000000010f00780c */ /* 0x000fe20003f64270 */
[----:B------:R-:W-:Y:S01]  /*bed0*/  UIADD3 UR14, UR5, 0x180, URZ ;  /* 0x00000180050e7890 */ /* 0x000fe2000fffe03f */
[C---:B------:R-:W-:Y:S01]  /*bee0*/  ISETP.NE.AND P1, PT, R5.reuse, 0x5, PT ;  /* 0x000000050500780c */ /* 0x040fe20003f25270 */
[----:B------:R-:W-:Y:S01]  /*bef0*/  UIADD3.X UR5, URZ, UR21, URZ, UP0, !UPT ;  /* 0x000000153f057290 */ /* 0x000fe200087fe43f */
[----:B------:R-:W-:Y:S01]  /*bf00*/  VIADD R14, R14, 0x80 ;  /* 0x000000800e0e7836 */ /* 0x000fe20000000000 */
[----:B------:R-:W-:Y:S01]  /*bf10*/  UMOV UR24, 0x30000 ;  /* 0x0003000000187882 */ /* 0x000fe20000000000 */
[----:B------:R-:W-:Y:S01]  /*bf20*/  SEL R4, RZ, 0x1, P1 ;  /* 0x00000001ff047807 */ /* 0x000fe20000800000 */
[----:B------:R-:W-:Y:S01]  /*bf30*/  UIADD3 UR13, UR13, UR8, URZ ;  /* 0x000000080d0d7290 */ /* 0x000fe2000fffe03f */
[----:B------:R-:W-:-:S02]  /*bf40*/  SEL R5, R5, RZ, P1 ;  /* 0x000000ff05057207 */ /* 0x000fc40000800000 */
[----:B------:R-:W-:Y:S01]  /*bf50*/  UMOV UR8, UR14 ;  /* 0x0000000e00087c82 */ /* 0x000fe20008000000 */
[----:B------:R-:W-:Y:S01]  /*bf60*/  LOP3.LUT R3, R3, R4, RZ, 0x3c, !PT ;  /* 0x0000000403037212 */ /* 0x000fe200078e3cff */
[----:B------:R0:W-:Y:S02]  /*bf70*/  UTMALDG.3D [UR8], [UR4], desc[UR6] ;  /* 0x00000608040075b4 */ /* 0x0001e40008011000 */
[----:B0-----:R-:W-:Y:S01]  /*bf80*/  UMOV UR11, UR18 ;  /* 0x00000012000b7c82 */ /* 0x001fe20008000000 */
[----:B------:R-:W-:Y:S02]  /*bf90*/  UMOV UR8, UR13 ;  /* 0x0000000d00087c82 */ /* 0x000fe40008000000 */
[----:B------:R0:W-:Y:S02]  /*bfa0*/  UTMALDG.3D.MULTICAST [UR8], [UR22], UR24, desc[UR6] ;  /* 0x00000608160073b4 */ /* 0x0001e40008011818 */
[----:B0-----:R-:W-:Y:S05]  /*bfb0*/  @P3 BRA `(.L_x_290) ;  /* 0xfffffffc00403947 */ /* 0x001fea000383ffff */
.L_x_286:
[----:B------:R-:W-:Y:S05]  /*bfc0*/  BSYNC B1 ;  /* 0x0000000000017941 */ /* 0x000fea0003800000 */
.L_x_285:
[----:B------:R-:W2:Y:S01]  /*bfd0*/  LDL.64 R12, [R1] ;  /* 0x00000000010c7983 */ /* 0x000ea20000100a00 */
[----:B------:R-:W-:Y:S01]  /*bfe0*/  LOP3.LUT P4, RZ, R9, 0xff, RZ, 0xc0, !PT ;  /* 0x000000ff09ff7812 */ /* 0x000fe2000788c0ff */
[----:B------:R-:W-:Y:S01]  /*bff0*/  VIADD R8, R8, UR38 ;  /* 0x0000002608087c36 */ /* 0x000fe20008000000 */
[----:B------:R-:W-:Y:S01]  /*c000*/  ULDC.64 UR4, c[0x0][0x650] ;  /* 0x0001940000047ab9 */ /* 0x000fe20000000a00 */
[----:B------:R-:W-:Y:S01]  /*c010*/  IMAD.U32 R5, RZ, RZ, UR38 ;  /* 0x00000026ff057e24 */ /* 0x000fe2000f8e00ff */
[----:B------:R-:W-:Y:S01]  /*c020*/  UISETP.GE.U32.AND UP0, UPT, UR38, 0x5, UPT ;  /* 0x000000052600788c */ /* 0x000fe2000bf06070 */
[----:B------:R-:W-:Y:S01]  /*c030*/  BSSY B1, `(.L_x_291) ;  /* 0x0000070000017945 */ /* 0x000fe20003800000 */
[----:B------:R-:W-:Y:S01]  /*c040*/  ISETP.GT.U32.AND P1, PT, R8, 0x4, PT ;  /* 0x000000040800780c */ /* 0x000fe20003f24070 */
[----:B------:R-:W-:Y:S01]  /*c050*/  IMAD.MOV.U32 R19, RZ, RZ, -0x1 ;  /* 0xffffffffff137424 */ /* 0x000fe200078e00ff */
[----:B------:R-:W-:Y:S01]  /*c060*/  PRMT R9, RZ, 0x7610, R9 ;  /* 0x00007610ff097816 */ /* 0x000fe20000000009 */
[----:B------:R-:W-:Y:S01]  /*c070*/  IMAD.MOV.U32 R22, RZ, RZ, -0x1 ;  /* 0xffffffffff167424 */ /* 0x000fe200078e00ff */
[----:B------:R-:W-:-:S02]  /*c080*/  ISETP.LT.U32.AND P1, PT, R5, 0x5, P1 ;  /* 0x000000050500780c */ /* 0x000fc40000f21070 */
[----:B------:R-:W-:Y:S01]  /*c090*/  PLOP3.LUT P3, PT, PT, PT, UP0, 0x80, 0x0 ;  /* 0x000000000000781c */ /* 0x000fe20003f6f008 */
[----:B------:R-:W0:Y:S01]  /*c0a0*/  @P4 S2R R3, SR_CgaCtaId ;  /* 0x0000000000034919 */ /* 0x000e220000008800 */
[----:B------:R-:W-:-:S04]  /*c0b0*/  @P4 MOV R2, 0x400 ;  /* 0x0000040000024802 */ /* 0x000fc80000000f00 */
[----:B0-----:R-:W-:Y:S01]  /*c0c0*/  @P4 LEA R4, R3, R2, 0x18 ;  /* 0x0000000203044211 */ /* 0x001fe200078ec0ff */
[----:B------:R-:W-:-:S03]  /*c0d0*/  IMAD.WIDE.U32 R2, R8, -0x33333333, RZ ;  /* 0xcccccccd08027825 */ /* 0x000fc600078e00ff */
[----:B------:R0:W-:Y:S01]  /*c0e0*/  @P4 SYNCS.ARRIVE.TRANS64.A1T0 RZ, [R4+URZ+0x88], RZ ;  /* 0x000088ff04ff49a7 */ /* 0x0001e2000810003f */
[----:B------:R-:W-:Y:S01]  /*c0f0*/  IMAD.MOV.U32 R2, RZ, RZ, -0x1 ;  /* 0xffffffffff027424 */ /* 0x000fe200078e00ff */
[----:B------:R-:W-:Y:S02]  /*c100*/  SHF.R.U32.HI R5, RZ, 0x2, R3 ;  /* 0x00000002ff057819 */ /* 0x000fe40000011603 */
[----:B------:R-:W-:-:S03]  /*c110*/  SEL R3, RZ, 0x1, !P1 ;  /* 0x00000001ff037807 */ /* 0x000fc60004800000 */
[----:B------:R-:W-:Y:S01]  /*c120*/  IMAD R8, R5, -0x5, R8 ;  /* 0xfffffffb05087824 */ /* 0x000fe200078e0208 */
[----:B------:R-:W-:Y:S02]  /*c130*/  LOP3.LUT R0, R0, R3, RZ, 0x3c, !PT ;  /* 0x0000000300007212 */ /* 0x000fe400078e3cff */
[----:B------:R-:W-:Y:S02]  /*c140*/  PRMT R3, RZ, 0x7610, R3 ;  /* 0x00007610ff037816 */ /* 0x000fe40000000003 */
[----:B------:R-:W-:Y:S02]  /*c150*/  @P3 LOP3.LUT R0, R0, 0x1, R5, 0x78, !PT ;  /* 0x0000000100003812 */ /* 0x000fe400078e7805 */
[----:B--2---:R-:W-:-:S04]  /*c160*/  IADD3 R18, P4, R18, R12, RZ ;  /* 0x0000000c12127210 */ /* 0x004fc80007f9e0ff */
[----:B------:R-:W-:Y:S01]  /*c170*/  ISETP.GE.U32.AND P1, PT, R18, UR4, PT ;  /* 0x0000000412007c0c */ /* 0x000fe2000bf26070 */
[----:B------:R-:W-:-:S05]  /*c180*/  IMAD.X R17, R17, 0x1, R23, P4 ;  /* 0x0000000111117824 */ /* 0x000fca00020e0617 */
[----:B------:R-:W-:-:S13]  /*c190*/  ISETP.GE.U32.AND.EX P1, PT, R17, UR5, PT, P1 ;  /* 0x0000000511007c0c */ /* 0x000fda000bf26110 */
[----:B0-----:R-:W-:Y:S05]  /*c1a0*/  @P1 BRA `(.L_x_292) ;  /* 0x0000000400601947 */ /* 0x001fea0003800000 */
[----:B------:R-:W0:Y:S01]  /*c1b0*/  S2R R12, SR_CTAID.X ;  /* 0x00000000000c7919 */ /* 0x000e220000002500 */
[----:B------:R-:W-:Y:S01]  /*c1c0*/  ULDC.64 UR4, c[0x0][0x628] ;  /* 0x00018a0000047ab9 */ /* 0x000fe20000000a00 */
[----:B------:R-:W-:Y:S01]  /*c1d0*/  ULDC UR7, c[0x0][0x630] ;  /* 0x00018c0000077ab9 */ /* 0x000fe20000000800 */
[----:B------:R-:W-:Y:S01]  /*c1e0*/  ISETP.NE.U32.AND P1, PT, RZ, UR4, PT ;  /* 0x00000004ff007c0c */ /* 0x000fe2000bf25070 */
[----:B------:R-:W1:Y:S01]  /*c1f0*/  S2R R13, SR_CTAID.Y ;  /* 0x00000000000d7919 */ /* 0x000e620000002600 */
[----:B------:R-:W-:Y:S01]  /*c200*/  ULDC UR8, c[0x0][0x150] ;  /* 0x0000540000087ab9 */ /* 0x000fe20000000800 */
[----:B------:R-:W-:Y:S01]  /*c210*/  IMAD.MOV.U32 R2, RZ, RZ, R18 ;  /* 0x000000ffff027224 */ /* 0x000fe200078e0012 */
[----:B------:R-:W-:Y:S01]  /*c220*/  ISETP.NE.AND.EX P1, PT, RZ, UR5, PT, P1 ;  /* 0x00000005ff007c0c */ /* 0x000fe2000bf25310 */
[----:B------:R-:W-:Y:S01]  /*c230*/  IMAD.MOV.U32 R3, RZ, RZ, R17 ;  /* 0x000000ffff037224 */ /* 0x000fe200078e0011 */
[----:B0-----:R-:W-:-:S11]  /*c240*/  I2FP.F32.U32 R14, R12 ;  /* 0x0000000c000e7245 */ /* 0x001fd60000201000 */
[----:B------:R-:W-:Y:S05]  /*c250*/  @!P1 BRA `(.L_x_293) ;  /* 0x0000000000289947 */ /* 0x000fea0003800000 */
[----:B------:R-:W-:Y:S02]  /*c260*/  ULDC UR6, c[0x0][0x634] ;  /* 0x00018d0000067ab9 */ /* 0x000fe40000000800 */
[----:B------:R-:W-:-:S05]  /*c270*/  IADD3 R3, P1, R18, UR6, RZ ;  /* 0x0000000612037c10 */ /* 0x000fca000ff3e0ff */
[----:B------:R-:W-:-:S04]  /*c280*/  IMAD.X R11, RZ, RZ, R17, P1 ;  /* 0x000000ffff0b7224 */ /* 0x000fc800008e0611 */
[----:B------:R-:W-:-:S04]  /*c290*/  IMAD.WIDE.U32 R4, R11, UR4, RZ ;  /* 0x000000040b047c25 */ /* 0x000fc8000f8e00ff */
[----:B------:R-:W-:-:S04]  /*c2a0*/  IMAD.WIDE.U32 R4, P1, R3, UR5, R4 ;  /* 0x0000000503047c25 */ /* 0x000fc8000f820004 */
[----:B------:R-:W-:-:S04]  /*c2b0*/  IMAD.WIDE.U32 R2, R3, UR4, RZ ;  /* 0x0000000403027c25 */ /* 0x000fc8000f8e00ff */
[----:B------:R-:W-:Y:S01]  /*c2c0*/  IMAD.MOV.U32 R2, RZ, RZ, R5 ;  /* 0x000000ffff027224 */ /* 0x000fe200078e0005 */
[----:B------:R-:W-:Y:S01]  /*c2d0*/  IADD3 RZ, P3, R3, R4, RZ ;  /* 0x0000000403ff7210 */ /* 0x000fe20007f7e0ff */
[----:B------:R-:W-:-:S04]  /*c2e0*/  IMAD.X R3, RZ, RZ, RZ, P1 ;  /* 0x000000ffff037224 */ /* 0x000fc800008e06ff */
[----:B------:R-:W-:-:S08]  /*c2f0*/  IMAD.WIDE.U32.X R2, R11, UR5, R2, P3 ;  /* 0x000000050b027c25 */ /* 0x000fd000098e0402 */
.L_x_293:
[----:B------:R-:W0:Y:S01]  /*c300*/  LDC R21, c[0x0][0x65c] ;  /* 0x00019700ff157b82 */ /* 0x000e220000000800 */
[--C-:B------:R-:W-:Y:S01]  /*c310*/  SHF.R.U64 R11, R2, UR7, R3.reuse ;  /* 0x00000007020b7c19 */ /* 0x100fe20008001203 */
[----:B------:R-:W-:Y:S01]  /*c320*/  FMUL R14, R14, UR8 ;  /* 0x000000080e0e7c20 */ /* 0x000fe20008400000 */
[----:B------:R-:W-:Y:S01]  /*c330*/  SHF.R.U32.HI R2, RZ, UR7, R3 ;  /* 0x00000007ff027c19 */ /* 0x000fe20008011603 */
[----:B------:R-:W-:Y:S01]  /*c340*/  ULDC UR6, c[0x0][0x154] ;  /* 0x0000550000067ab9 */ /* 0x000fe20000000800 */
[----:B------:R-:W-:Y:S01]  /*c350*/  IADD3 R15, P1, RZ, -R11, RZ ;  /* 0x8000000bff0f7210 */ /* 0x000fe20007f3e0ff */
[----:B------:R-:W-:Y:S01]  /*c360*/  ULDC.64 UR4, c[0x0][0x620] ;  /* 0x0001880000047ab9 */ /* 0x000fe20000000a00 */
[----:B-1----:R-:W-:Y:S01]  /*c370*/  I2FP.F32.U32 R3, R13 ;  /* 0x0000000d00037245 */ /* 0x002fe20000201000 */
[----:B------:R-:W1:Y:S01]  /*c380*/  LDC R19, c[0x0][0x144] ;  /* 0x00005100ff137b82 */ /* 0x000e620000000800 */
[----:B------:R-:W2:Y:S01]  /*c390*/  F2I.U32.TRUNC.NTZ R14, R14 ;  /* 0x0000000e000e7305 */ /* 0x000ea2000020f000 */
[----:B------:R-:W-:-:S02]  /*c3a0*/  IMAD.X R2, RZ, RZ, ~R2, P1 ;  /* 0x000000ffff027224 */ /* 0x000fc400008e0e02 */
[----:B------:R-:W-:Y:S01]  /*c3b0*/  FMUL R4, R3, UR6 ;  /* 0x0000000603047c20 */ /* 0x000fe20008400000 */
[----:B------:R-:W-:Y:S01]  /*c3c0*/  IMAD.MOV.U32 R3, RZ, RZ, R17 ;  /* 0x000000ffff037224 */ /* 0x000fe200078e0011 */
[----:B------:R-:W-:Y:S01]  /*c3d0*/  ULDC.64 UR6, c[0x0][0x640] ;  /* 0x0001900000067ab9 */ /* 0x000fe20000000a00 */
[----:B------:R-:W-:Y:S01]  /*c3e0*/  IMAD R2, R2, UR4, RZ ;  /* 0x0000000402027c24 */ /* 0x000fe2000f8e02ff */
[----:B------:R-:W3:Y:S01]  /*c3f0*/  LDC R20, c[0x0][0x148] ;  /* 0x00005200ff147b82 */ /* 0x000ee20000000800 */
[----:B------:R-:W-:Y:S01]  /*c400*/  ISETP.NE.U32.AND P1, PT, RZ, UR6, PT ;  /* 0x00000006ff007c0c */ /* 0x000fe2000bf25070 */
[----:B------:R-:W4:Y:S01]  /*c410*/  F2I.U32.TRUNC.NTZ R4, R4 ;  /* 0x0000000400047305 */ /* 0x000f22000020f000 */
[----:B------:R-:W-:Y:S02]  /*c420*/  IMAD R5, R15, UR5, R2 ;  /* 0x000000050f057c24 */ /* 0x000fe4000f8e0202 */
[----:B------:R-:W-:Y:S01]  /*c430*/  IMAD.MOV.U32 R2, RZ, RZ, R18 ;  /* 0x000000ffff027224 */ /* 0x000fe200078e0012 */
[----:B------:R-:W-:-:S02]  /*c440*/  ISETP.NE.AND.EX P1, PT, RZ, UR7, PT, P1 ;  /* 0x00000007ff007c0c */ /* 0x000fc4000bf25310 */
[----:B0-----:R-:W-:Y:S01]  /*c450*/  ISETP.NE.AND P4, PT, R21, 0x1, PT ;  /* 0x000000011500780c */ /* 0x001fe20003f85270 */
[----:B------:R-:W-:Y:S01]  /*c460*/  IMAD.WIDE.U32 R2, R15, UR4, R2 ;  /* 0x000000040f027c25 */ /* 0x000fe2000f8e0002 */
[----:B------:R-:W-:-:S03]  /*c470*/  ULDC UR4, c[0x0][0x618] ;  /* 0x0001860000047ab9 */ /* 0x000fc60000000800 */
[----:B--2---:R-:W-:Y:S02]  /*c480*/  IMAD.MOV R14, RZ, RZ, -R14 ;  /* 0x000000ffff0e7224 */ /* 0x004fe400078e0a0e */
[----:B------:R-:W-:Y:S02]  /*c490*/  IMAD.IADD R3, R3, 0x1, R5 ;  /* 0x0000000103037824 */ /* 0x000fe400078e0205 */
[----:B-1----:R-:W-:-:S03]  /*c4a0*/  IMAD R12, R19, R14, R12 ;  /* 0x0000000e130c7224 */ /* 0x002fc600078e020c */
[--C-:B------:R-:W-:Y:S01]  /*c4b0*/  SHF.R.U64 R14, R2, UR4, R3.reuse ;  /* 0x00000004020e7c19 */ /* 0x100fe20008001203 */
[----:B----4-:R-:W-:Y:S01]  /*c4c0*/  IMAD.MOV R2, RZ, RZ, -R4 ;  /* 0x000000ffff027224 */ /* 0x010fe200078e0a04 */
[----:B------:R-:W-:Y:S01]  /*c4d0*/  SHF.R.U32.HI R3, RZ, UR4, R3 ;  /* 0x00000004ff037c19 */ /* 0x000fe20008011603 */
[----:B------:R-:W-:Y:S02]  /*c4e0*/  ULDC UR4, c[0x0][0x608] ;  /* 0x0001820000047ab9 */ /* 0x000fe40000000800 */
[----:B---3--:R-:W-:Y:S01]  /*c4f0*/  @P4 IMAD R12, R20, R2, R13 ;  /* 0x00000002140c4224 */ /* 0x008fe200078e020d */
[--C-:B------:R-:W-:Y:S02]  /*c500*/  SHF.R.U64 R19, R14, UR4, R3.reuse ;  /* 0x000000040e137c19 */ /* 0x100fe40008001203 */
[----:B------:R-:W-:Y:S01]  /*c510*/  SHF.R.U32.HI R2, RZ, UR4, R3 ;  /* 0x00000004ff027c19 */ /* 0x000fe20008011603 */
[----:B------:R-:W-:-:S03]  /*c520*/  ULDC UR4, c[0x0][0x658] ;  /* 0x0001960000047ab9 */ /* 0x000fc60000000800 */
[--C-:B------:R-:W-:Y:S02]  /*c530*/  SHF.R.U64 R13, R19, UR4, R2.reuse ;  /* 0x00000004130d7c19 */ /* 0x100fe40008001202 */
[----:B------:R-:W-:-:S03]  /*c540*/  SHF.R.U32.HI R2, RZ, UR4, R2 ;  /* 0x00000004ff027c19 */ /* 0x000fc60008011602 */
[----:B------:R-:W-:Y:S02]  /*c550*/  IMAD.MOV.U32 R4, RZ, RZ, R13 ;  /* 0x000000ffff047224 */ /* 0x000fe400078e000d */
[----:B------:R-:W-:Y:S01]  /*c560*/  IMAD.MOV.U32 R3, RZ, RZ, R2 ;  /* 0x000000ffff037224 */ /* 0x000fe200078e0002 */
[----:B------:R-:W-:Y:S06]  /*c570*/  @!P1 BRA `(.L_x_294) ;  /* 0x00000000002c9947 */ /* 0x000fec0003800000 */
        /* <DEDUP_REMOVED lines=9> */
[----:B------:R-:W-:-:S04]  /*c610*/  IMAD.WIDE.U32.X R2, R15, UR7, R2, P3 ;  /* 0x000000070f027c25 */ /* 0x000fc800098e0402 */
[----:B------:R-:W-:-:S07]  /*c620*/  IMAD.MOV.U32 R4, RZ, RZ, R2 ;  /* 0x000000ffff047224 */ /* 0x000fce00078e0002 */
.L_x_294:
[----:B------:R-:W-:Y:S01]  /*c630*/  ULDC UR4, c[0x0][0x648] ;  /* 0x0001920000047ab9 */ /* 0x000fe20000000800 */
[----:B------:R-:W-:Y:S01]  /*c640*/  LOP3.LUT R2, R19, UR16, RZ, 0xc0, !PT ;  /* 0x0000001013027c12 */ /* 0x000fe2000f8ec0ff */
[----:B------:R-:W-:Y:S01]  /*c650*/  ULDC UR5, c[0x0][0x610] ;  /* 0x0001840000057ab9 */ /* 0x000fe20000000800 */
[----:B------:R-:W-:Y:S01]  /*c660*/  SHF.R.U64 R3, R4, UR4, R3 ;  /* 0x0000000404037c19 */ /* 0x000fe20008001203 */
[----:B------:R-:W-:Y:S01]  /*c670*/  ULDC UR4, c[0x0][0x638] ;  /* 0x00018e0000047ab9 */ /* 0x000fe20000000800 */
[----:B------:R-:W-:-:S03]  /*c680*/  LOP3.LUT R14, R14, UR15, RZ, 0xc0, !PT ;  /* 0x0000000f0e0e7c12 */ /* 0x000fc6000f8ec0ff */
[----:B------:R-:W-:Y:S02]  /*c690*/  IMAD.MOV R4, RZ, RZ, -R3 ;  /* 0x000000ffff047224 */ /* 0x000fe400078e0a03 */
[----:B------:R-:W-:Y:S02]  /*c6a0*/  IMAD R3, R3, UR17, R2 ;  /* 0x0000001103037c24 */ /* 0x000fe4000f8e0202 */
[----:B------:R-:W-:Y:S01]  /*c6b0*/  IMAD R13, R4, UR4, R13 ;  /* 0x00000004040d7c24 */ /* 0x000fe2000f8e020d */
[----:B------:R-:W-:Y:S01]  /*c6c0*/  ULDC UR4, c[0x0][0x600] ;  /* 0x0001800000047ab9 */ /* 0x000fe20000000800 */
[----:B------:R-:W-:Y:S02]  /*c6d0*/  IMAD R12, R3, UR5, R12 ;  /* 0x00000005030c7c24 */ /* 0x000fe4000f8e020c */
[----:B------:R-:W-:Y:S02]  /*c6e0*/  IMAD R13, R13, UR4, R14 ;  /* 0x000000040d0d7c24 */ /* 0x000fe4000f8e020e */
[----:B------:R-:W-:-:S02]  /*c6f0*/  IMAD.MOV.U32 R3, RZ, RZ, 0x1 ;  /* 0x00000001ff037424 */ /* 0x000fc400078e00ff */
[----:B------:R-:W-:Y:S01]  /*c700*/  IMAD.MOV.U32 R2, RZ, RZ, R11 ;  /* 0x000000ffff027224 */ /* 0x000fe200078e000b */
[----:B------:R-:W-:Y:S02]  /*c710*/  SEL R22, R13, R12, !P4 ;  /* 0x0000000c0d167207 */ /* 0x000fe40006000000 */
[----:B------:R-:W-:-:S07]  /*c720*/  SEL R19, R12, R13, !P4 ;  /* 0x0000000d0c137207 */ /* 0x000fce0006000000 */
.L_x_292:
[----:B------:R-:W-:Y:S05]  /*c730*/  BSYNC B1 ;  /* 0x0000000000017941 */ /* 0x000fea0003800000 */
.L_x_291:
[----:B------:R-:W-:-:S13]  /*c740*/  LOP3.LUT P1, RZ, R3, 0xff, RZ, 0xc0, !PT ;  /* 0x000000ff03ff7812 */ /* 0x000fda000782c0ff */
[----:B------:R-:W-:Y:S05]  /*c750*/  @P1 BRA `(.L_x_295) ;  /* 0xfffffff400201947 */ /* 0x000fea000383ffff */
[----:B------:R-:W-:Y:S05]  /*c760*/  BSYNC B0 ;  /* 0x0000000000007941 */ /* 0x000fea0003800000 */
.L_x_283:
[----:B------:R-:W-:-:S03]  /*c770*/  UMOV UR4, 0xffffffff ;  /* 0xffffffff00047882 */ /* 0x000fc60000000000 */
[----:B------:R-:W-:Y:S05]  /*c780*/  BRA.DIV UR4, `(.L_x_296) ;  /* 0x0000000604647947 */ /* 0x000fea000b800000 */
[----:B------:R-:W-:-:S13]  /*c790*/  ELECT P6, URZ, PT ;  /* 0x00000000003f782f */ /* 0x000fda00038c0000 */
.L_x_313:
[----:B------:R-:W-:Y:S04]  /*c7a0*/  BSSY B0, `(.L_x_297) ;  /* 0x0000034000007945 */ /* 0x000fe80003800000 */
[----:B------:R-:W-:Y:S05]  /*c7b0*/  @!P6 BRA `(.L_x_298) ;  /* 0x0000000000c8e947 */ /* 0x000fea0003800000 */
[----:B------:R-:W-:-:S04]  /*c7c0*/  LOP3.LUT R16, R16, 0x2, RZ, 0xfc, !PT ;  /* 0x0000000210107812 */ /* 0x000fc800078efcff */
[----:B------:R-:W-:-:S13]  /*c7d0*/  ISETP.NE.AND P0, PT, R16, 0x3, PT ;  /* 0x000000031000780c */ /* 0x000fda0003f05270 */
[----:B------:R-:W-:Y:S05]  /*c7e0*/  @!P0 BRA `(.L_x_299) ;  /* 0x0000000000048947 */ /* 0x000fea0003800000 */
[----:B------:R-:W-:Y:S01]  /*c7f0*/  BPT.TRAP 0x1 ;  /* 0x000000040000795c */ /* 0x000fe20000300000 */
.L_x_299:
[----:B------:R-:W0:Y:S01]  /*c800*/  S2R R3, SR_CgaCtaId ;  /* 0x0000000000037919 */ /* 0x000e220000008800 */
[----:B------:R-:W-:-:S04]  /*c810*/  MOV R2, 0x400 ;  /* 0x0000040000027802 */ /* 0x000fc80000000f00 */
[----:B0-----:R-:W-:Y:S02]  /*c820*/  LEA R3, R3, R2, 0x18 ;  /* 0x0000000203037211 */ /* 0x001fe400078ec0ff */
[----:B------:R-:W-:-:S03]  /*c830*/  SHF.L.U32 R2, R0, 0x1f, RZ ;  /* 0x0000001f00027819 */ /* 0x000fc600000006ff */
[----:B------:R-:W-:-:S04]  /*c840*/  VIADD R3, R3, 0x28 ;  /* 0x0000002803037836 */ /* 0x000fc80000000000 */
[C---:B------:R-:W-:Y:S02]  /*c850*/  IMAD R7, R8.reuse, 0x8, R3 ;  /* 0x0000000808077824 */ /* 0x040fe400078e0203 */
[----:B------:R-:W-:Y:S02]  /*c860*/  VIADD R8, R8, 0x1 ;  /* 0x0000000108087836 */ /* 0x000fe40000000000 */
[----:B------:R-:W0:Y:S03]  /*c870*/  SYNCS.PHASECHK.TRANS64.TRYWAIT P0, [R7+URZ], R2 ;  /* 0x00000002070075a7 */ /* 0x000e26000800017f */
[----:B------:R-:W-:-:S04]  /*c880*/  ISETP.NE.AND P1, PT, R8, 0x5, PT ;  /* 0x000000050800780c */ /* 0x000fc80003f25270 */
[----:B------:R-:W-:Y:S02]  /*c890*/  SEL R5, RZ, 0x1, P1 ;  /* 0x00000001ff057807 */ /* 0x000fe40000800000 */
[----:B------:R-:W-:Y:S02]  /*c8a0*/  SEL R8, R8, RZ, P1 ;  /* 0x000000ff08087207 */ /* 0x000fe40000800000 */
[----:B------:R-:W-:-:S03]  /*c8b0*/  LOP3.LUT R5, R0, R5, RZ, 0x3c, !PT ;  /* 0x0000000500057212 */ /* 0x000fc600078e3cff */
[----:B------:R-:W-:Y:S01]  /*c8c0*/  IMAD R9, R8, 0x8, R3 ;  /* 0x0000000808097824 */ /* 0x000fe200078e0203 */
[----:B------:R-:W-:Y:S01]  /*c8d0*/  SHF.L.U32 R4, R5, 0x1f, RZ ;  /* 0x0000001f05047819 */ /* 0x000fe200000006ff */
[----:B0-----:R-:W-:Y:S06]  /*c8e0*/  @!P0 BRA `(.L_x_300) ;  /* 0x00000004002c8947 */ /* 0x001fec0003800000 */
.L_x_314:
[----:B------:R-:W1:Y:S01]  /*c8f0*/  SYNCS.PHASECHK.TRANS64.TRYWAIT P0, [R9+URZ], R4 ;  /* 0x00000004090075a7 */ /* 0x000e62000800017f */
[----:B------:R-:W-:-:S05]  /*c900*/  VIADD R0, R8, 0x1 ;  /* 0x0000000108007836 */ /* 0x000fca0000000000 */
[----:B------:R-:W-:-:S04]  /*c910*/  ISETP.NE.AND P1, PT, R0, 0x5, PT ;  /* 0x000000050000780c */ /* 0x000fc80003f25270 */
[----:B0-----:R-:W-:Y:S02]  /*c920*/  SEL R2, RZ, 0x1, P1 ;  /* 0x00000001ff027807 */ /* 0x001fe40000800000 */
[----:B------:R-:W-:Y:S02]  /*c930*/  SEL R0, R0, RZ, P1 ;  /* 0x000000ff00007207 */ /* 0x000fe40000800000 */
[----:B------:R-:W-:-:S03]  /*c940*/  LOP3.LUT R7, R5, R2, RZ, 0x3c, !PT ;  /* 0x0000000205077212 */ /* 0x000fc600078e3cff */
[----:B------:R-:W-:Y:S01]  /*c950*/  IMAD R6, R0, 0x8, R3 ;  /* 0x0000000800067824 */ /* 0x000fe200078e0203 */
[----:B------:R-:W-:Y:S01]  /*c960*/  SHF.L.U32 R5, R7, 0x1f, RZ ;  /* 0x0000001f07057819 */ /* 0x000fe200000006ff */
[----:B-1----:R-:W-:Y:S06]  /*c970*/  @!P0 BRA `(.L_x_301) ;  /* 0x00000004001c8947 */ /* 0x002fec0003800000 */
.L_x_315:
[----:B------:R-:W1:Y:S01]  /*c980*/  SYNCS.PHASECHK.TRANS64.TRYWAIT P0, [R6+URZ], R5 ;  /* 0x00000005060075a7 */ /* 0x000e62000800017f */
[----:B------:R-:W-:-:S05]  /*c990*/  VIADD R0, R0, 0x1 ;  /* 0x0000000100007836 */ /* 0x000fca0000000000 */
[----:B------:R-:W-:-:S04]  /*c9a0*/  ISETP.NE.AND P1, PT, R0, 0x5, PT ;  /* 0x000000050000780c */ /* 0x000fc80003f25270 */
[----:B------:R-:W-:Y:S02]  /*c9b0*/  SEL R2, RZ, 0x1, P1 ;  /* 0x00000001ff027807 */ /* 0x000fe40000800000 */
[----:B------:R-:W-:Y:S02]  /*c9c0*/  SEL R0, R0, RZ, P1 ;  /* 0x000000ff00007207 */ /* 0x000fe40000800000 */
[----:B------:R-:W-:-:S03]  /*c9d0*/  LOP3.LUT R7, R7, R2, RZ, 0x3c, !PT ;  /* 0x0000000207077212 */ /* 0x000fc600078e3cff */
[----:B0-----:R-:W-:Y:S01]  /*c9e0*/  IMAD R9, R0, 0x8, R3 ;  /* 0x0000000800097824 */ /* 0x001fe200078e0203 */
[----:B------:R-:W-:Y:S01]  /*c9f0*/  SHF.L.U32 R4, R7, 0x1f, RZ ;  /* 0x0000001f07047819 */ /* 0x000fe200000006ff */
[----:B-1----:R-:W-:Y:S06]  /*ca00*/  @!P0 BRA `(.L_x_302) ;  /* 0x00000004000c8947 */ /* 0x002fec0003800000 */
.L_x_316:
[----:B------:R-:W1:Y:S01]  /*ca10*/  SYNCS.PHASECHK.TRANS64.TRYWAIT P0, [R9+URZ], R4 ;  /* 0x00000004090075a7 */ /* 0x000e62000800017f */
[----:B------:R-:W-:-:S05]  /*ca20*/  VIADD R0, R0, 0x1 ;  /* 0x0000000100007836 */ /* 0x000fca0000000000 */
[----:B------:R-:W-:-:S04]  /*ca30*/  ISETP.NE.AND P1, PT, R0, 0x5, PT ;  /* 0x000000050000780c */ /* 0x000fc80003f25270 */
[----:B------:R-:W-:Y:S02]  /*ca40*/  SEL R2, RZ, 0x1, P1 ;  /* 0x00000001ff027807 */ /* 0x000fe40000800000 */
[----:B------:R-:W-:Y:S02]  /*ca50*/  SEL R0, R0, RZ, P1 ;  /* 0x000000ff00007207 */ /* 0x000fe40000800000 */
[----:B------:R-:W-:Y:S01]  /*ca60*/  LOP3.LUT R2, R7, R2, RZ, 0x3c, !PT ;  /* 0x0000000207027212 */ /* 0x000fe200078e3cff */
[----:B-1----:R-:W-:Y:S06]  /*ca70*/  @!P0 BRA `(.L_x_303) ;  /* 0x0000000400048947 */ /* 0x002fec0003800000 */
.L_x_317:
[----:B------:R-:W-:Y:S01]  /*ca80*/  IMAD R3, R0, 0x8, R3 ;  /* 0x0000000800037824 */ /* 0x000fe200078e0203 */
[----:B------:R-:W-:-:S07]  /*ca90*/  SHF.L.U32 R0, R2, 0x1f, RZ ;  /* 0x0000001f02007819 */ /* 0x000fce00000006ff */
.L_x_304:
[----:B--2---:R2:W3:Y:S02]  /*caa0*/  SYNCS.PHASECHK.TRANS64.TRYWAIT P0, [R3+URZ], R0 ;  /* 0x00000000030075a7 */ /* 0x0044e4000800017f */
[----:B---3--:R-:W-:Y:S05]  /*cab0*/  @!P0 NANOSLEEP.SYNCS 0x989680 ;  /* 0x009896800000895d */ /* 0x008fea0003900000 */
[----:B------:R-:W3:Y:S02]  /*cac0*/  @!P0 SYNCS.PHASECHK.TRANS64 P0, [R3+URZ], R0 ;  /* 0x00000000030085a7 */ /* 0x000ee4000800007f */
[----:B---3--:R-:W-:Y:S05]  /*cad0*/  @!P0 BRA `(.L_x_304) ;  /* 0xfffffffc00f08947 */ /* 0x008fea000383ffff */
.L_x_298:
[----:B------:R-:W-:Y:S05]  /*cae0*/  BSYNC B0 ;  /* 0x0000000000007941 */ /* 0x000fea0003800000 */
.L_x_297:
[----:B------:R-:W-:Y:S05]  /*caf0*/  EXIT ;  /* 0x000000000000794d */ /* 0x000fea0003800000 */
.L_x_19:
[----:B-1----:R1:W2:Y:S02]  /*cb00*/  SYNCS.PHASECHK.TRANS64.TRYWAIT P0, [R153+URZ], R0 ;  /* 0x00000000990075a7 */ /* 0x0022a4000800017f */
[----:B--2---:R-:W-:Y:S05]  /*cb10*/  @!P0 NANOSLEEP.SYNCS 0x989680 ;  /* 0x009896800000895d */ /* 0x004fea0003900000 */
[----:B------:R-:W2:Y:S02]  /*cb20*/  @!P0 SYNCS.PHASECHK.TRANS64 P0, [R153+URZ], R0 ;  /* 0x00000000990085a7 */ /* 0x000ea4000800007f */
[----:B--2---:R-:W-:Y:S05]  /*cb30*/  @!P0 BRA `(.L_x_19) ;  /* 0xfffffffc00f08947 */ /* 0x004fea000383ffff */
[----:B------:R-:W-:Y:S05]  /*cb40*/  BRA `(.L_x_305) ;  /* 0xffffff4800e87947 */ /* 0x000fea000383ffff */
.L_x_24:
[----:B--2---:R2:W3:Y:S02]  /*cb50*/  SYNCS.PHASECHK.TRANS64.TRYWAIT P1, [R3+URZ], R0 ;  /* 0x00000000030075a7 */ /* 0x0044e4000802017f */
[----:B---3--:R-:W-:Y:S05]  /*cb60*/  @!P1 NANOSLEEP.SYNCS 0x989680 ;  /* 0x009896800000995d */ /* 0x008fea0003900000 */
[----:B------:R-:W3:Y:S02]  /*cb70*/  @!P1 SYNCS.PHASECHK.TRANS64 P1, [R3+URZ], R0 ;  /* 0x00000000030095a7 */ /* 0x000ee4000802007f */
[----:B---3--:R-:W-:Y:S05]  /*cb80*/  @!P1 BRA `(.L_x_24) ;  /* 0xfffffffc00f09947 */ /* 0x008fea000383ffff */
[----:B------:R-:W-:Y:S05]  /*cb90*/  BRA `(.L_x_23) ;  /* 0xffffff4c00587947 */ /* 0x000fea000383ffff */
.L_x_29:
[----:B--2---:R-:W-:-:S04]  /*cba0*/  IMAD.U32 R5, RZ, RZ, UR4 ;  /* 0x00000004ff057e24 */ /* 0x004fc8000f8e00ff */
[----:B------:R2:W3:Y:S03]  /*cbb0*/  SYNCS.PHASECHK.TRANS64.TRYWAIT P1, [R5+URZ], R4 ;  /* 0x00000004050075a7 */ /* 0x0004e6000802017f */
[----:B---3--:R-:W-:Y:S05]  /*cbc0*/  @!P1 NANOSLEEP.SYNCS 0x989680 ;  /* 0x009896800000995d */ /* 0x008fea0003900000 */
[----:B------:R-:W3:Y:S02]  /*cbd0*/  @!P1 SYNCS.PHASECHK.TRANS64 P1, [R5+URZ], R4 ;  /* 0x00000004050095a7 */ /* 0x000ee4000802007f */
[----:B---3--:R-:W-:Y:S05]  /*cbe0*/  @!P1 BRA `(.L_x_29) ;  /* 0xfffffffc00ec9947 */ /* 0x008fea000383ffff */
[----:B------:R-:W-:Y:S05]  /*cbf0*/  BRA `(.L_x_28) ;  /* 0xffffff6400e47947 */ /* 0x000fea000383ffff */
.L_x_35:
[----:B-1----:R1:W2:Y:S02]  /*cc00*/  SYNCS.PHASECHK.TRANS64.TRYWAIT P0, [R153+URZ+0x10], R0 ;  /* 0x00001000990075a7 */ /* 0x0022a4000800017f */
[----:B--2---:R-:W-:Y:S05]  /*cc10*/  @!P0 NANOSLEEP.SYNCS 0x989680 ;  /* 0x009896800000895d */ /* 0x004fea0003900000 */
[----:B------:R-:W2:Y:S02]  /*cc20*/  @!P0 SYNCS.PHASECHK.TRANS64 P0, [R153+URZ+0x10], R0 ;  /* 0x00001000990085a7 */ /* 0x000ea4000800007f */
[----:B--2---:R-:W-:Y:S05]  /*cc30*/  @!P0 BRA `(.L_x_35) ;  /* 0xfffffffc00f08947 */ /* 0x004fea000383ffff */
[----:B------:R-:W-:Y:S05]  /*cc40*/  BRA `(.L_x_306) ;  /* 0xffffff8000887947 */ /* 0x000fea000383ffff */
.L_x_284:
[----:B------:R-:W-:Y:S01]  /*cc50*/  BSSY B1, `(.L_x_307) ;  /* 0x0000006000017945 */ /* 0x000fe20003800000 */
[----:B------:R-:W-:-:S07]  /*cc60*/  IMAD.MOV.U32 R15, RZ, RZ, -0x1 ;  /* 0xffffffffff0f7424 */ /* 0x000fce00078e00ff */
[----:B-----5:R-:W-:Y:S05]  /*cc70*/  WARPSYNC.COLLECTIVE R15, `(.L_x_308) ;  /* 0x000000000f0c7348 */ /* 0x020fea0003c00000 */
[----:B------:R-:W-:Y:S02]  /*cc80*/  ELECT P6, UR62, PT ;  /* 0x00000000003e782f */ /* 0x000fe400038c0000 */
[----:B------:R-:W-:Y:S01]  /*cc90*/  MOV R14, UR62 ;  /* 0x0000003e000e7c02 */ /* 0x000fe20008000f00 */
[----:B-----5:R-:W-:Y:S10]  /*cca0*/  ENDCOLLECTIVE ;  /* 0x000000000000791b */ /* 0x020ff40003800000 */
.L_x_308:
[----:B------:R-:W-:Y:S05]  /*ccb0*/  BSYNC B1 ;  /* 0x0000000000017941 */ /* 0x000fea0003800000 */
.L_x_307:
[----:B------:R-:W-:Y:S05]  /*ccc0*/  BRA `(.L_x_309) ;  /* 0xffffffec00d07947 */ /* 0x000fea000383ffff */
.L_x_287:
[----:B-1----:R1:W2:Y:S02]  /*ccd0*/  SYNCS.PHASECHK.TRANS64.TRYWAIT P1, [R13+URZ+0x28], R4 ;  /* 0x000028040d0075a7 */ /* 0x0022a4000802017f */
[----:B--2---:R-:W-:Y:S05]  /*cce0*/  @!P1 NANOSLEEP.SYNCS 0x989680 ;  /* 0x009896800000995d */ /* 0x004fea0003900000 */
[----:B------:R-:W2:Y:S02]  /*ccf0*/  @!P1 SYNCS.PHASECHK.TRANS64 P1, [R13+URZ+0x28], R4 ;  /* 0x000028040d0095a7 */ /* 0x000ea4000802007f */
[----:B--2---:R-:W-:Y:S05]  /*cd00*/  @!P1 BRA `(.L_x_287) ;  /* 0xfffffffc00f09947 */ /* 0x004fea000383ffff */
[----:B------:R-:W-:Y:S05]  /*cd10*/  BRA `(.L_x_310) ;  /* 0xfffffff000087947 */ /* 0x000fea000383ffff */
.L_x_296:
[----:B------:R-:W-:Y:S01]  /*cd20*/  BSSY B0, `(.L_x_311) ;  /* 0x0000006000007945 */ /* 0x000fe20003800000 */
[----:B------:R-:W-:-:S07]  /*cd30*/  IMAD.MOV.U32 R15, RZ, RZ, -0x1 ;  /* 0xffffffffff0f7424 */ /* 0x000fce00078e00ff */
[----:B-----5:R-:W-:Y:S05]  /*cd40*/  WARPSYNC.COLLECTIVE R15, `(.L_x_312) ;  /* 0x000000000f0c7348 */ /* 0x020fea0003c00000 */
[----:B------:R-:W-:Y:S02]  /*cd50*/  ELECT P6, UR62, PT ;  /* 0x00000000003e782f */ /* 0x000fe400038c0000 */
[----:B------:R-:W-:Y:S01]  /*cd60*/  MOV R14, UR62 ;  /* 0x0000003e000e7c02 */ /* 0x000fe20008000f00 */
[----:B-----5:R-:W-:Y:S10]  /*cd70*/  ENDCOLLECTIVE ;  /* 0x000000000000791b */ /* 0x020ff40003800000 */
.L_x_312:
[----:B------:R-:W-:Y:S05]  /*cd80*/  BSYNC B0 ;  /* 0x0000000000007941 */ /* 0x000fea0003800000 */
.L_x_311:
[----:B------:R-:W-:Y:S05]  /*cd90*/  BRA `(.L_x_313) ;  /* 0xfffffff800807947 */ /* 0x000fea000383ffff */
.L_x_300:
[----:B0-----:R0:W1:Y:S02]  /*cda0*/  SYNCS.PHASECHK.TRANS64.TRYWAIT P0, [R7+URZ], R2 ;  /* 0x00000002070075a7 */ /* 0x001064000800017f */
[----:B-1----:R-:W-:Y:S05]  /*cdb0*/  @!P0 NANOSLEEP.SYNCS 0x989680 ;  /* 0x009896800000895d */ /* 0x002fea0003900000 */
[----:B------:R-:W1:Y:S02]  /*cdc0*/  @!P0 SYNCS.PHASECHK.TRANS64 P0, [R7+URZ], R2 ;  /* 0x00000002070085a7 */ /* 0x000e64000800007f */
[----:B-1----:R-:W-:Y:S05]  /*cdd0*/  @!P0 BRA `(.L_x_300) ;  /* 0xfffffffc00f08947 */ /* 0x002fea000383ffff */
[----:B------:R-:W-:Y:S05]  /*cde0*/  BRA `(.L_x_314) ;  /* 0xfffffff800c07947 */ /* 0x000fea000383ffff */
.L_x_301:
[----:B0-----:R0:W1:Y:S02]  /*cdf0*/  SYNCS.PHASECHK.TRANS64.TRYWAIT P0, [R9+URZ], R4 ;  /* 0x00000004090075a7 */ /* 0x001064000800017f */
[----:B-1----:R-:W-:Y:S05]  /*ce00*/  @!P0 NANOSLEEP.SYNCS 0x989680 ;  /* 0x009896800000895d */ /* 0x002fea0003900000 */
[----:B------:R-:W1:Y:S02]  /*ce10*/  @!P0 SYNCS.PHASECHK.TRANS64 P0, [R9+URZ], R4 ;  /* 0x00000004090085a7 */ /* 0x000e64000800007f */
[----:B-1----:R-:W-:Y:S05]  /*ce20*/  @!P0 BRA `(.L_x_301) ;  /* 0xfffffffc00f08947 */ /* 0x002fea000383ffff */
[----:B------:R-:W-:Y:S05]  /*ce30*/  BRA `(.L_x_315) ;  /* 0xfffffff800d07947 */ /* 0x000fea000383ffff */
.L_x_302:
[----:B0-----:R0:W1:Y:S02]  /*ce40*/  SYNCS.PHASECHK.TRANS64.TRYWAIT P0, [R6+URZ], R5 ;  /* 0x00000005060075a7 */ /* 0x001064000800017f */
[----:B-1----:R-:W-:Y:S05]  /*ce50*/  @!P0 NANOSLEEP.SYNCS 0x989680 ;  /* 0x009896800000895d */ /* 0x002fea0003900000 */
[----:B------:R-:W1:Y:S02]  /*ce60*/  @!P0 SYNCS.PHASECHK.TRANS64 P0, [R6+URZ], R5 ;  /* 0x00000005060085a7 */ /* 0x000e64000800007f */
[----:B-1----:R-:W-:Y:S05]  /*ce70*/  @!P0 BRA `(.L_x_302) ;  /* 0xfffffffc00f08947 */ /* 0x002fea000383ffff */
[----:B------:R-:W-:Y:S05]  /*ce80*/  BRA `(.L_x_316) ;  /* 0xfffffff800e07947 */ /* 0x000fea000383ffff */
.L_x_303:
[----:B-1----:R1:W2:Y:S02]  /*ce90*/  SYNCS.PHASECHK.TRANS64.TRYWAIT P0, [R9+URZ], R4 ;  /* 0x00000004090075a7 */ /* 0x0022a4000800017f */
[----:B--2---:R-:W-:Y:S05]  /*cea0*/  @!P0 NANOSLEEP.SYNCS 0x989680 ;  /* 0x009896800000895d */ /* 0x004fea0003900000 */
[----:B------:R-:W2:Y:S02]  /*ceb0*/  @!P0 SYNCS.PHASECHK.TRANS64 P0, [R9+URZ], R4 ;  /* 0x00000004090085a7 */ /* 0x000ea4000800007f */
[----:B--2---:R-:W-:Y:S05]  /*cec0*/  @!P0 BRA `(.L_x_303) ;  /* 0xfffffffc00f08947 */ /* 0x004fea000383ffff */
[----:B------:R-:W-:Y:S05]  /*ced0*/  BRA `(.L_x_317) ;  /* 0xfffffff800e87947 */ /* 0x000fea000383ffff */
.L_x_318:
[----:B------:R-:W-:-:S00]  /*cee0*/  BRA `(.L_x_318) ;  /* 0xfffffffc00fc7947 */ /* 0x000fc0000383ffff */
[----:B------:R-:W-:-:S00]  /*cef0*/  NOP ;  /* 0x0000000000007918 */ /* 0x000fc00000000000 */
        /* <DEDUP_REMOVED lines=8> */
.L_x_319:


//--------------------- .nv.global.init           --------------------------
	.section	.nv.global.init,"aw",@progbits
.nv.global.init:
	.type		$str$22,@object
	.size		$str$22,($str$23 - $str$22)
$str$22:
        /*0000*/ 	.byte	0x6b, 0x5f, 0x74, 0x69, 0x6c, 0x65, 0x5f, 0x63, 0x6f, 0x75, 0x6e, 0x74, 0x20, 0x3e, 0x3d, 0x20
        /*0010*/ 	.byte	0x31, 0x00
	.type		$str$23,@object
	.size		$str$23,(__unnamed_1 - $str$23)
$str$23:
        /*0012*/ 	.byte	0x2f, 0x74, 0x6d, 0x70, 0x2f, 0x63, 0x75, 0x74, 0x6c, 0x61, 0x73, 0x73, 0x5f, 0x73, 0x77, 0x65
        /*0022*/ 	.byte	0x65, 0x70, 0x5f, 0x73, 0x72, 0x63, 0x2f, 0x69, 0x6e, 0x63, 0x6c, 0x75, 0x64, 0x65, 0x2f, 0x63
        /*0032*/ 	.byte	0x75, 0x74, 0x6c, 0x61, 0x73, 0x73, 0x2f, 0x67, 0x65, 0x6d, 0x6d, 0x2f, 0x63, 0x6f, 0x6c, 0x6c
        /*0042*/ 	.byte	0x65, 0x63, 0x74, 0x69, 0x76, 0x65, 0x2f, 0x73, 0x6d, 0x39, 0x30, 0x5f, 0x6d, 0x6d, 0x61, 0x5f
        /*0052*/ 	.byte	0x74, 0x6d, 0x61, 0x5f, 0x67, 0x6d, 0x6d, 0x61, 0x5f, 0x73, 0x73, 0x5f, 0x77, 0x61, 0x72, 0x70
        /*0062*/ 	.byte	0x73, 0x70, 0x65, 0x63, 0x69, 0x61, 0x6c, 0x69, 0x7a, 0x65, 0x64, 0x2e, 0x68, 0x70, 0x70, 0x00
	.type		__unnamed_1,@object
	.size		__unnamed_1,(.L_0 - __unnamed_1)
__unnamed_1:
        /*0072*/ 	.byte	0x76, 0x6f, 0x69, 0x64, 0x20, 0x63, 0x75, 0x74, 0x6c, 0x61, 0x73, 0x73, 0x3a, 0x3a, 0x67, 0x65
        /* <DEDUP_REMOVED lines=172> */
        /*0b42*/ 	.byte	0x69, 0x64, 0x65, 0x6e, 0x74, 0x69, 0x74, 0x79, 0x5d, 0x00
.L_0:


//--------------------- .nv.shared._ZN7cutlass13device_kernelINS_4gemm6kernel13GemmUniversalIN4cute5tupleIJiiiiEEENS1_10collective13CollectiveMmaINS1_34MainloopSm90TmaGmmaWarpSpecializedILi5ENS5_IJNS4_1CILi2EEENSA_ILi1EEESC_EEENS1_32KernelTmaWarpSpecializedPingpongEEENS5_IJNSA_ILi64EEENSA_ILi240EEENSA_ILi128EEEEEEaNS5_IJlSC_lEEEaSK_NS4_8TiledMMAINS4_8MMA_AtomIJNS4_4SM904GMMA26MMA_64x16x32_S32S8S8_SS_TNEEEENS4_6LayoutINS5_IJSC_SC_SC_EEENS5_IJNSA_ILi0EEEST_ST_EEEEENS5_IJNS4_10UnderscoreESW_SW_EEEEENS4_13SM90_TMA_LOADENS4_14ComposedLayoutINS4_7SwizzleILi3ELi4ELi3EEENS4_18smem_ptr_flag_bitsILi8EEENSR_INS5_IJNSA_ILi8EEESI_EEENS5_IJSI_SC_EEEEEEEvNS4_8identityENS4_23SM90_TMA_LOAD_MULTICASTES19_vS1A_EENS_8epilogue10collective6detail29Sm90TmaWarpSpecializedAdapterINS1E_15DefaultEpilogueIaSK_SK_NS1D_6thread17LinearCombinationIaLi1EiiLNS1I_9ScaleType4KindE0ELNS_15FloatRoundStyleE2EaEENS1_15EpilogueDefaultEEEEEvvEEEEvNT_6ParamsE --------------------------
	.section	.nv.shared._ZN7cutlass13device_kernelINS_4gemm6kernel13GemmUniversalIN4cute5tupleIJiiiiEEENS1_10collective13CollectiveMmaINS1_34MainloopSm90TmaGmmaWarpSpecializedILi5ENS5_IJNS4_1CILi2EEENSA_ILi1EEESC_EEENS1_32KernelTmaWarpSpecializedPingpongEEENS5_IJNSA_ILi64EEENSA_ILi240EEENSA_ILi128EEEEEEaNS5_IJlSC_lEEEaSK_NS4_8TiledMMAINS4_8MMA_AtomIJNS4_4SM904GMMA26MMA_64x16x32_S32S8S8_SS_TNEEEENS4_6LayoutINS5_IJSC_SC_SC_EEENS5_IJNSA_ILi0EEEST_ST_EEEEENS5_IJNS4_10UnderscoreESW_SW_EEEEENS4_13SM90_TMA_LOADENS4_14ComposedLayoutINS4_7SwizzleILi3ELi4ELi3EEENS4_18smem_ptr_flag_bitsILi8EEENSR_INS5_IJNSA_ILi8EEESI_EEENS5_IJSI_SC_EEEEEEEvNS4_8identityENS4_23SM90_TMA_LOAD_MULTICASTES19_vS1A_EENS_8epilogue10collective6detail29Sm90TmaWarpSpecializedAdapterINS1E_15DefaultEpilogueIaSK_SK_NS1D_6thread17LinearCombinationIaLi1EiiLNS1I_9ScaleType4KindE0ELNS_15FloatRoundStyleE2EaEENS1_15EpilogueDefaultEEEEEvvEEEEvNT_6ParamsE,"aw",@nobits
	.sectionflags	@""
	.align	16
	.zero		1024


//--------------------- .nv.shared.reserved.0     --------------------------
	.section	.nv.shared.reserved.0,"aw",@nobits
	.weak		__nv_reservedSMEM_offset_0_alias
	.size		__nv_reservedSMEM_offset_0_alias, 0, 0
	.other		__nv_reservedSMEM_offset_0_alias,@"STO_CUDA_RESERVED_SHARED STV_DEFAULT"
__nv_reservedSMEM_offset_0_alias:
	.zero		0


//--------------------- .nv.global                --------------------------
	.section	.nv.global,"aw",@nobits
.nv.global:
	.type		_ZN39_INTERNAL_66aa5a6f_4_k_cu_0f9627e9_67884cute1_E,@object
	.size		_ZN39_INTERNAL_66aa5a6f_4_k_cu_0f9627e9_67884cute1_E,(_ZN39_INTERNAL_66aa5a6f_4_k_cu_0f9627e9_67884cuda3std3__45__cpo6cbeginE - _ZN39_INTERNAL_66aa5a6f_4_k_cu_0f9627e9_67884cute1_E)
_ZN39_INTERNAL_66aa5a6f_4_k_cu_0f9627e9_67884cute1_E:
	.zero		1
	.type		_ZN39_INTERNAL_66aa5a6f_4_k_cu_0f9627e9_67884cuda3std3__45__cpo6cbeginE,@object
	.size		_ZN39_INTERNAL_66aa5a6f_4_k_cu_0f9627e9_67884cuda3std3__45__cpo6cbeginE,(_ZN39_INTERNAL_66aa5a6f_4_k_cu_0f9627e9_67884cuda3std3__48in_placeE - _ZN39_INTERNAL_66aa5a6f_4_k_cu_0f9627e9_67884cuda3std3__45__cpo6cbeginE)
_ZN39_INTERNAL_66aa5a6f_4_k_cu_0f9627e9_67884cuda3std3__45__cpo6cbeginE:
	.zero		1
	.type		_ZN39_INTERNAL_66aa5a6f_4_k_cu_0f9627e9_67884cuda3std3__48in_placeE,@object
	.size		_ZN39_INTERNAL_66aa5a6f_4_k_cu_0f9627e9_67884cuda3std3__48in_placeE,(_ZN39_INTERNAL_66aa5a6f_4_k_cu_0f9627e9_67884cuda3std6ranges3__45__cpo9iter_moveE - _ZN39_INTERNAL_66aa5a6f_4_k_cu_0f9627e9_67884cuda3std3__48in_placeE)
_ZN39_INTERNAL_66aa5a6f_4_k_cu_0f9627e9_67884cuda3std3__48in_placeE:
	.zero		1
	.type		_ZN39_INTERNAL_66aa5a6f_4_k_cu_0f9627e9_67884cuda3std6ranges3__45__cpo9iter_moveE,@object
	.size		_ZN39_INTERNAL_66aa5a6f_4_k_cu_0f9627e9_67884cuda3std6ranges3__45__cpo9iter_moveE,(_ZN39_INTERNAL_66aa5a6f_4_k_cu_0f9627e9_67884cuda3std3__45__cpo5beginE - _ZN39_INTERNAL_66aa5a6f_4_k_cu_0f9627e9_67884cuda3std6ranges3__45__cpo9iter_moveE)
_ZN39_INTERNAL_66aa5a6f_4_k_cu_0f9627e9_67884cuda3std6ranges3__45__cpo9iter_moveE:
	.zero		1
	.type		_ZN39_INTERNAL_66aa5a6f_4_k_cu_0f9627e9_67884cuda3std3__45__cpo5beginE,@object
	.size		_ZN39_INTERNAL_66aa5a6f_4_k_cu_0f9627e9_67884cuda3std3__45__cpo5beginE,(_ZN39_INTERNAL_66aa5a6f_4_k_cu_0f9627e9_67884cuda3std3__441_GLOBAL__N__66aa5a6f_4_k_cu_0f9627e9_67886ignoreE - _ZN39_INTERNAL_66aa5a6f_4_k_cu_0f9627e9_67884cuda3std3__45__cpo5beginE)
_ZN39_INTERNAL_66aa5a6f_4_k_cu_0f9627e9_67884cuda3std3__45__cpo5beginE:
	.zero		1
	.type		_ZN39_INTERNAL_66aa5a6f_4_k_cu_0f9627e9_67884cuda3std3__441_GLOBAL__N__66aa5a6f_4_k_cu_0f9627e9_67886ignoreE,@object
	.size		_ZN39_INTERNAL_66aa5a6f_4_k_cu_0f9627e9_67884cuda3std3__441_GLOBAL__N__66aa5a6f_4_k_cu_0f9627e9_67886ignoreE,(_ZN39_INTERNAL_66aa5a6f_4_k_cu_0f9627e9_67884cute7productE - _ZN39_INTERNAL_66aa5a6f_4_k_cu_0f9627e9_67884cuda3std3__441_GLOBAL__N__66aa5a6f_4_k_cu_0f9627e9_67886ignoreE)
_ZN39_INTERNAL_66aa5a6f_4_k_cu_0f9627e9_67884cuda3std3__441_GLOBAL__N__66aa5a6f_4_k_cu_0f9627e9_67886ignoreE:
	.zero		1
	.type		_ZN39_INTERNAL_66aa5a6f_4_k_cu_0f9627e9_67884cute7productE,@object
	.size		_ZN39_INTERNAL_66aa5a6f_4_k_cu_0f9627e9_67884cute7productE,(_ZN39_INTERNAL_66aa5a6f_4_k_cu_0f9627e9_67884cuda3std3__45__cpo3endE - _ZN39_INTERNAL_66aa5a6f_4_k_cu_0f9627e9_67884cute7productE)
_ZN39_INTERNAL_66aa5a6f_4_k_cu_0f9627e9_67884cute7productE:
	.zero		1
	.type		_ZN39_INTERNAL_66aa5a6f_4_k_cu_0f9627e9_67884cuda3std3__45__cpo3endE,@object
	.size		_ZN39_INTERNAL_66aa5a6f_4_k_cu_0f9627e9_67884cuda3std3__45__cpo3endE,(_ZN39_INTERNAL_66aa5a6f_4_k_cu_0f9627e9_67884cuda3std3__419piecewise_constructE - _ZN39_INTERNAL_66aa5a6f_4_k_cu_0f9627e9_67884cuda3std3__45__cpo3endE)
_ZN39_INTERNAL_66aa5a6f_4_k_cu_0f9627e9_67884cuda3std3__45__cpo3endE:
	.zero		1
	.type		_ZN39_INTERNAL_66aa5a6f_4_k_cu_0f9627e9_67884cuda3std3__419piecewise_constructE,@object
	.size		_ZN39_INTERNAL_66aa5a6f_4_k_cu_0f9627e9_67884cuda3std3__419piecewise_constructE,(_ZN39_INTERNAL_66aa5a6f_4_k_cu_0f9627e9_67884cuda3std3__45__cpo4cendE - _ZN39_INTERNAL_66aa5a6f_4_k_cu_0f9627e9_67884cuda3std3__419piecewise_constructE)
_ZN39_INTERNAL_66aa5a6f_4_k_cu_0f9627e9_67884cuda3std3__419piecewise_constructE:
	.zero		1
	.type		_ZN39_INTERNAL_66aa5a6f_4_k_cu_0f9627e9_67884cuda3std3__45__cpo4cendE,@object
	.size		_ZN39_INTERNAL_66aa5a6f_4_k_cu_0f9627e9_67884cuda3std3__45__cpo4cendE,(_ZN39_INTERNAL_66aa5a6f_4_k_cu_0f9627e9_67884cuda3std6ranges3__45__cpo4swapE - _ZN39_INTERNAL_66aa5a6f_4_k_cu_0f9627e9_67884cuda3std3__45__cpo4cendE)
_ZN39_INTERNAL_66aa5a6f_4_k_cu_0f9627e9_67884cuda3std3__45__cpo4cendE:
	.zero		1
	.type		_ZN39_INTERNAL_66aa5a6f_4_k_cu_0f9627e9_67884cuda3std6ranges3__45__cpo4swapE,@object
	.size		_ZN39_INTERNAL_66aa5a6f_4_k_cu_0f9627e9_67884cuda3std6ranges3__45__cpo4swapE,(.L_8 - _ZN39_INTERNAL_66aa5a6f_4_k_cu_0f9627e9_67884cuda3std6ranges3__45__cpo4swapE)
_ZN39_INTERNAL_66aa5a6f_4_k_cu_0f9627e9_67884cuda3std6ranges3__45__cpo4swapE:
	.zero		1
.L_8:


//--------------------- .nv.constant0._ZN7cutlass13device_kernelINS_4gemm6kernel13GemmUniversalIN4cute5tupleIJiiiiEEENS1_10collective13CollectiveMmaINS1_34MainloopSm90TmaGmmaWarpSpecializedILi5ENS5_IJNS4_1CILi2EEENSA_ILi1EEESC_EEENS1_32KernelTmaWarpSpecializedPingpongEEENS5_IJNSA_ILi64EEENSA_ILi240EEENSA_ILi128EEEEEEaNS5_IJlSC_lEEEaSK_NS4_8TiledMMAINS4_8MMA_AtomIJNS4_4SM904GMMA26MMA_64x16x32_S32S8S8_SS_TNEEEENS4_6LayoutINS5_IJSC_SC_SC_EEENS5_IJNSA_ILi0EEEST_ST_EEEEENS5_IJNS4_10UnderscoreESW_SW_EEEEENS4_13SM90_TMA_LOADENS4_14ComposedLayoutINS4_7SwizzleILi3ELi4ELi3EEENS4_18smem_ptr_flag_bitsILi8EEENSR_INS5_IJNSA_ILi8EEESI_EEENS5_IJSI_SC_EEEEEEEvNS4_8identityENS4_23SM90_TMA_LOAD_MULTICASTES19_vS1A_EENS_8epilogue10collective6detail29Sm90TmaWarpSpecializedAdapterINS1E_15DefaultEpilogueIaSK_SK_NS1D_6thread17LinearCombinationIaLi1EiiLNS1I_9ScaleType4KindE0ELNS_15FloatRoundStyleE2EaEENS1_15EpilogueDefaultEEEEEvvEEEEvNT_6ParamsE --------------------------
	.section	.nv.constant0._ZN7cutlass13device_kernelINS_4gemm6kernel13GemmUniversalIN4cute5tupleIJiiiiEEENS1_10collective13CollectiveMmaINS1_34MainloopSm90TmaGmmaWarpSpecializedILi5ENS5_IJNS4_1CILi2EEENSA_ILi1EEESC_EEENS1_32KernelTmaWarpSpecializedPingpongEEENS5_IJNSA_ILi64EEENSA_ILi240EEENSA_ILi128EEEEEEaNS5_IJlSC_lEEEaSK_NS4_8TiledMMAINS4_8MMA_AtomIJNS4_4SM904GMMA26MMA_64x16x32_S32S8S8_SS_TNEEEENS4_6LayoutINS5_IJSC_SC_SC_EEENS5_IJNSA_ILi0EEEST_ST_EEEEENS5_IJNS4_10UnderscoreESW_SW_EEEEENS4_13SM90_TMA_LOADENS4_14ComposedLayoutINS4_7SwizzleILi3ELi4ELi3EEENS4_18smem_ptr_flag_bitsILi8EEENSR_INS5_IJNSA_ILi8EEESI_EEENS5_IJSI_SC_EEEEEEEvNS4_8identityENS4_23SM90_TMA_LOAD_MULTICASTES19_vS1A_EENS_8epilogue10collective6detail29Sm90TmaWarpSpecializedAdapterINS1E_15DefaultEpilogueIaSK_SK_NS1D_6thread17LinearCombinationIaLi1EiiLNS1I_9ScaleType4KindE0ELNS_15FloatRoundStyleE2EaEENS1_15EpilogueDefaultEEEEEvvEEEEvNT_6ParamsE,"a",@progbits
	.sectionflags	@""
	.align	4
.nv.constant0._ZN7cutlass13device_kernelINS_4gemm6kernel13GemmUniversalIN4cute5tupleIJiiiiEEENS1_10collective13CollectiveMmaINS1_34MainloopSm90TmaGmmaWarpSpecializedILi5ENS5_IJNS4_1CILi2EEENSA_ILi1EEESC_EEENS1_32KernelTmaWarpSpecializedPingpongEEENS5_IJNSA_ILi64EEENSA_ILi240EEENSA_ILi128EEEEEEaNS5_IJlSC_lEEEaSK_NS4_8TiledMMAINS4_8MMA_AtomIJNS4_4SM904GMMA26MMA_64x16x32_S32S8S8_SS_TNEEEENS4_6LayoutINS5_IJSC_SC_SC_EEENS5_IJNSA_ILi0EEEST_ST_EEEEENS5_IJNS4_10UnderscoreESW_SW_EEEEENS4_13SM90_TMA_LOADENS4_14ComposedLayoutINS4_7SwizzleILi3ELi4ELi3EEENS4_18smem_ptr_flag_bitsILi8EEENSR_INS5_IJNSA_ILi8EEESI_EEENS5_IJSI_SC_EEEEEEEvNS4_8identityENS4_23SM90_TMA_LOAD_MULTICASTES19_vS1A_EENS_8epilogue10collective6detail29Sm90TmaWarpSpecializedAdapterINS1E_15DefaultEpilogueIaSK_SK_NS1D_6thread17LinearCombinationIaLi1EiiLNS1I_9ScaleType4KindE0ELNS_15FloatRoundStyleE2EaEENS1_15EpilogueDefaultEEEEEvvEEEEvNT_6ParamsE:
	.zero		1664


//--------------------- SYMBOLS --------------------------

	.type		.nv.reservedSmem.offset0,@object
	.size		.nv.reservedSmem.offset0,0x4
	.type		__assertfail,@function
